	.target	sm_90a

	.elftype	@"ET_EXEC"


//--------------------- .note.nv.tkinfo           --------------------------
	.section	.note.nv.tkinfo,"",@"SHT_NOTE"
	.sectionflags	@"SHF_NOTE_NV_TKINFO"
	.tkinfo
        /*0018*/ 	.word	0x00000002
        /*0030*/ 	.string	""
        /*0030*/ 	.string	"ptxas"
        /*0030*/ 	.string	"Cuda compilation tools, release 13.0, V13.0.88"
        /*0030*/ 	.string	"Build cuda_13.0.r13.0/compiler.36424714_0"
        /*0030*/ 	.string	"-v  -suppress-debug-info  -lineinfo  -arch sm_90a "



//--------------------- .note.nv.cuinfo           --------------------------
	.section	.note.nv.cuinfo,"",@"SHT_NOTE"
	.sectionflags	@"SHF_NOTE_NV_CUINFO"
        /*0018*/ 	.short	0x0002
        /*001a*/ 	.short	0x005a
        /*001c*/ 	.short	0x0082
	.zero		2


//--------------------- .nv.info                  --------------------------
	.section	.nv.info,"",@"SHT_CUDA_INFO"
	.align	4


	//----- nvinfo : EIATTR_REGCOUNT
	.align		4
        /*0000*/ 	.byte	0x04, 0x2f
        /*0002*/ 	.short	(.L_1 - .L_0)
	.align		4
.L_0:
        /*0004*/ 	.word	index@(gluon_wgmma)
        /*0008*/ 	.word	0x000000ff


	//----- nvinfo : EIATTR_FRAME_SIZE
	.align		4
.L_1:
        /*000c*/ 	.byte	0x04, 0x11
        /*000e*/ 	.short	(.L_3 - .L_2)
	.align		4
.L_2:
        /*0010*/ 	.word	index@(gluon_wgmma)
        /*0014*/ 	.word	0x00000ad0


	//----- nvinfo : EIATTR_MIN_STACK_SIZE
	.align		4
.L_3:
        /*0018*/ 	.byte	0x04, 0x12
        /*001a*/ 	.short	(.L_5 - .L_4)
	.align		4
.L_4:
        /*001c*/ 	.word	index@(gluon_wgmma)
        /*0020*/ 	.word	0x00000ad0
.L_5:


//--------------------- .nv.compat                --------------------------
	.section	.nv.compat,"",@"SHT_CUDA_COMPAT_INFO"
	.align	4
        /*0000*/ 	.byte	0x02, 0x09, 0x01, 0x00, 0x02, 0x02, 0x04, 0x00, 0x02, 0x05, 0x05, 0x00, 0x03, 0x07, 0x01, 0x01
        /*0010*/ 	.byte	0x02, 0x03, 0x03, 0x00, 0x02, 0x06, 0x01, 0x00, 0x04, 0x0b, 0x08, 0x00, 0x00, 0x00, 0x00, 0x00
        /*0020*/ 	.byte	0x00, 0x00, 0x00, 0x00


//--------------------- .nv.info.gluon_wgmma      --------------------------
	.section	.nv.info.gluon_wgmma,"",@"SHT_CUDA_INFO"
	.sectionflags	@""
	.align	4


	//----- nvinfo : EIATTR_CUDA_API_VERSION
	.align		4
        /*0000*/ 	.byte	0x04, 0x37
        /*0002*/ 	.short	(.L_7 - .L_6)
.L_6:
        /*0004*/ 	.word	0x00000082


	//----- nvinfo : EIATTR_KPARAM_INFO
	.align		4
.L_7:
        /*0008*/ 	.byte	0x04, 0x17
        /*000a*/ 	.short	(.L_9 - .L_8)
.L_8:
        /*000c*/ 	.word	0x00000000
        /*0010*/ 	.short	0x000a
        /*0012*/ 	.short	0x0048
        /*0014*/ 	.byte	0x00, 0xf4, 0x21, 0x00


	//----- nvinfo : EIATTR_KPARAM_INFO
	.align		4
.L_9:
        /*0018*/ 	.byte	0x04, 0x17
        /*001a*/ 	.short	(.L_11 - .L_10)
.L_10:
        /*001c*/ 	.word	0x00000000
        /*0020*/ 	.short	0x0009
        /*0022*/ 	.short	0x0040
        /*0024*/ 	.byte	0x00, 0xf4, 0x21, 0x00


	//----- nvinfo : EIATTR_KPARAM_INFO
	.align		4
.L_11:
        /*0028*/ 	.byte	0x04, 0x17
        /*002a*/ 	.short	(.L_13 - .L_12)
.L_12:
        /*002c*/ 	.word	0x00000000
        /*0030*/ 	.short	0x0008
        /*0032*/ 	.short	0x0038
        /*0034*/ 	.byte	0x00, 0xf0, 0x21, 0x00


	//----- nvinfo : EIATTR_KPARAM_INFO
	.align		4
.L_13:
        /*0038*/ 	.byte	0x04, 0x17
        /*003a*/ 	.short	(.L_15 - .L_14)
.L_14:
        /*003c*/ 	.word	0x00000000
        /*0040*/ 	.short	0x0007
        /*0042*/ 	.short	0x0030
        /*0044*/ 	.byte	0x00, 0xf0, 0x21, 0x00


	//----- nvinfo : EIATTR_KPARAM_INFO
	.align		4
.L_15:
        /*0048*/ 	.byte	0x04, 0x17
        /*004a*/ 	.short	(.L_17 - .L_16)
.L_16:
        /*004c*/ 	.word	0x00000000
        /*0050*/ 	.short	0x0006
        /*0052*/ 	.short	0x0028
        /*0054*/ 	.byte	0x00, 0xf0, 0x21, 0x00


	//----- nvinfo : EIATTR_KPARAM_INFO
	.align		4
.L_17:
        /*0058*/ 	.byte	0x04, 0x17
        /*005a*/ 	.short	(.L_19 - .L_18)
.L_18:
        /*005c*/ 	.word	0x00000000
        /*0060*/ 	.short	0x0005
        /*0062*/ 	.short	0x0020
        /*0064*/ 	.byte	0x00, 0xf0, 0x11, 0x00


	//----- nvinfo : EIATTR_KPARAM_INFO
	.align		4
.L_19:
        /*0068*/ 	.byte	0x04, 0x17
        /*006a*/ 	.short	(.L_21 - .L_20)
.L_20:
        /*006c*/ 	.word	0x00000000
        /*0070*/ 	.short	0x0004
        /*0072*/ 	.short	0x001c
        /*0074*/ 	.byte	0x00, 0xf0, 0x11, 0x00


	//----- nvinfo : EIATTR_KPARAM_INFO
	.align		4
.L_21:
        /*0078*/ 	.byte	0x04, 0x17
        /*007a*/ 	.short	(.L_23 - .L_22)
.L_22:
        /*007c*/ 	.word	0x00000000
        /*0080*/ 	.short	0x0003
        /*0082*/ 	.short	0x0018
        /*0084*/ 	.byte	0x00, 0xf0, 0x11, 0x00


	//----- nvinfo : EIATTR_KPARAM_INFO
	.align		4
.L_23:
        /*0088*/ 	.byte	0x04, 0x17
        /*008a*/ 	.short	(.L_25 - .L_24)
.L_24:
        /*008c*/ 	.word	0x00000000
        /*0090*/ 	.short	0x0002
        /*0092*/ 	.short	0x0010
        /*0094*/ 	.byte	0x00, 0xf4, 0x21, 0x00


	//----- nvinfo : EIATTR_KPARAM_INFO
	.align		4
.L_25:
        /*0098*/ 	.byte	0x04, 0x17
        /*009a*/ 	.short	(.L_27 - .L_26)
.L_26:
        /*009c*/ 	.word	0x00000000
        /*00a0*/ 	.short	0x0001
        /*00a2*/ 	.short	0x0008
        /*00a4*/ 	.byte	0x00, 0xf4, 0x21, 0x00


	//----- nvinfo : EIATTR_KPARAM_INFO
	.align		4
.L_27:
        /*00a8*/ 	.byte	0x04, 0x17
        /*00aa*/ 	.short	(.L_29 - .L_28)
.L_28:
        /*00ac*/ 	.word	0x00000000
        /*00b0*/ 	.short	0x0000
        /*00b2*/ 	.short	0x0000
        /*00b4*/ 	.byte	0x00, 0xf4, 0x21, 0x00


	//----- nvinfo : EIATTR_SPARSE_MMA_MASK
	.align		4
.L_29:
        /*00b8*/ 	.byte	0x03, 0x50
        /*00ba*/ 	.short	0x0000


	//----- nvinfo : EIATTR_MAXREG_COUNT
	.align		4
        /*00bc*/ 	.byte	0x03, 0x1b
        /*00be*/ 	.short	0x00ff


	//----- nvinfo : EIATTR_NUM_BARRIERS
	.align		4
        /*00c0*/ 	.byte	0x02, 0x4c
        /*00c2*/ 	.byte	0x01
	.zero		1


	//----- nvinfo : EIATTR_ANNOTATIONS
	.align		4
        /*00c4*/ 	.byte	0x04, 0x55
        /*00c6*/ 	.short	(.L_31 - .L_30)


	//   ....[0]....
.L_30:
        /*00c8*/ 	.word	0x00000001
        /*00cc*/ 	.byte	0x70, 0x11, 0x00, 0x00, 0x01, 0x00, 0x00, 0x00, 0xb0, 0x11, 0x00, 0x00, 0x01, 0x00, 0x00, 0x00
        /* <DEDUP_REMOVED lines=1037> */
        /*41ac*/ 	.byte	0xb0, 0xbb, 0x00, 0x00, 0x01, 0x00, 0x00, 0x00, 0xc0, 0xbb, 0x00, 0x00


	//----- nvinfo : EIATTR_MERCURY_ISA_VERSION
	.align		4
.L_31:
        /*41b8*/ 	.byte	0x03, 0x5f
        /*41ba*/ 	.short	0x0101


	//----- nvinfo : EIATTR_INT_WARP_WIDE_INSTR_OFFSETS
	.align		4
        /*41bc*/ 	.byte	0x04, 0x31
        /*41be*/ 	.short	(.L_33 - .L_32)


	//   ....[0]....
.L_32:
        /*41c0*/ 	.word	0x00002de0


	//   ....[1]....
        /*41c4*/ 	.word	0x00002e00


	//   ....[2]....
        /*41c8*/ 	.word	0x00002e10


	//   ....[3]....
        /*41cc*/ 	.word	0x00002ef0


	//   ....[4]....
        /*41d0*/ 	.word	0x00004d20


	//   ....[5]....
        /*41d4*/ 	.word	0x00004d30


	//   ....[6]....
        /*41d8*/ 	.word	0x00004db0


	//   ....[7]....
        /*41dc*/ 	.word	0x00004dc0


	//----- nvinfo : EIATTR_COOP_GROUP_MASK_REGIDS
	.align		4
.L_33:
        /*41e0*/ 	.byte	0x04, 0x29
        /*41e2*/ 	.short	(.L_35 - .L_34)


	//   ....[0]....
.L_34:
        /*41e4*/ 	.word	0xffffffff


	//   ....[1]....
        /*41e8*/ 	.word	0xffffffff


	//   ....[2]....
        /*41ec*/ 	.word	0xffffffff


	//----- nvinfo : EIATTR_COOP_GROUP_INSTR_OFFSETS
	.align		4
.L_35:
        /*41f0*/ 	.byte	0x04, 0x28
        /*41f2*/ 	.short	(.L_37 - .L_36)


	//   ....[0]....
.L_36:
        /*41f4*/ 	.word	0x00000170


	//   ....[1]....
        /*41f8*/ 	.word	0x00000710


	//   ....[2]....
        /*41fc*/ 	.word	0x00000d00


	//----- nvinfo : EIATTR_MBARRIER_INSTR_OFFSETS
	.align		4
.L_37:
        /*4200*/ 	.byte	0x04, 0x39
        /*4202*/ 	.short	(.L_39 - .L_38)


	//   ....[0]....
.L_38:
        /*4204*/ 	.word	0x00002f70
        /*4208*/ 	.word	0x000000ff
        /*420c*/ 	.word	0x00030000
        /*4210*/ 	.short	0x0100
        /*4212*/ 	.byte	0x2a
	.zero		1


	//   ....[1]....
        /*4214*/ 	.word	0x00002ff0
        /*4218*/ 	.word	0x000000ff
        /*421c*/ 	.word	0x00030008
        /*4220*/ 	.short	0x0100
        /*4222*/ 	.byte	0x2a
	.zero		1


	//   ....[2]....
        /*4224*/ 	.word	0x00003010
        /*4228*/ 	.word	0x000000ff
        /*422c*/ 	.word	0x00030010
        /*4230*/ 	.short	0x0100
        /*4232*/ 	.byte	0x2a
	.zero		1


	//   ....[3]....
        /*4234*/ 	.word	0x00004e70
        /*4238*/ 	.word	0x000000ff
        /*423c*/ 	.word	0x00030000
        /*4240*/ 	.short	0x010a
        /*4242*/ 	.byte	0x18
	.zero		1


	//   ....[4]....
        /*4244*/ 	.word	0x00008a80
        /*4248*/ 	.word	0x000000ff
        /*424c*/ 	.word	0x00030000
        /*4250*/ 	.short	0x0108
        /*4252*/ 	.byte	0x2a
	.zero		1


	//   ....[5]....
        /*4254*/ 	.word	0x00008ae0
        /*4258*/ 	.word	0x000000ff
        /*425c*/ 	.word	0x00030008
        /*4260*/ 	.short	0x0108
        /*4262*/ 	.byte	0x2a
	.zero		1


	//   ....[6]....
        /*4264*/ 	.word	0x00008ba0
        /*4268*/ 	.word	0x000000ff
        /*426c*/ 	.word	0x00030010
        /*4270*/ 	.short	0x0108
        /*4272*/ 	.byte	0x2a
	.zero		1


	//   ....[7]....
        /*4274*/ 	.word	0x0000c0f0
        /*4278*/ 	.word	0x000000ff
        /*427c*/ 	.word	0x00030000
        /*4280*/ 	.short	0x010a
        /*4282*/ 	.byte	0x18
	.zero		1


	//----- nvinfo : EIATTR_NUM_MBARRIERS
	.align		4
.L_39:
        /*4284*/ 	.byte	0x03, 0x38
        /*4286*/ 	.short	0x0003


	//----- nvinfo : EIATTR_EXIT_INSTR_OFFSETS
	.align		4
        /*4288*/ 	.byte	0x04, 0x1c
        /*428a*/ 	.short	(.L_41 - .L_40)


	//   ....[0]....
.L_40:
        /*428c*/ 	.word	0x0000c0e0


	//----- nvinfo : EIATTR_REQNTID
	.align		4
.L_41:
        /*4290*/ 	.byte	0x04, 0x10
        /*4292*/ 	.short	(.L_43 - .L_42)
.L_42:
        /*4294*/ 	.word	0x00000080
        /*4298*/ 	.word	0x00000001
        /*429c*/ 	.word	0x00000001


	//----- nvinfo : EIATTR_CRS_STACK_SIZE
	.align		4
.L_43:
        /*42a0*/ 	.byte	0x04, 0x1e
        /*42a2*/ 	.short	(.L_45 - .L_44)
.L_44:
        /*42a4*/ 	.word	0x00000000


	//----- nvinfo : EIATTR_CBANK_PARAM_SIZE
	.align		4
.L_45:
        /*42a8*/ 	.byte	0x03, 0x19
        /*42aa*/ 	.short	0x0050


	//----- nvinfo : EIATTR_PARAM_CBANK
	.align		4
        /*42ac*/ 	.byte	0x04, 0x0a
        /*42ae*/ 	.short	(.L_47 - .L_46)
	.align		4
.L_46:
        /*42b0*/ 	.word	index@(.nv.constant0.gluon_wgmma)
        /*42b4*/ 	.short	0x0210
        /*42b6*/ 	.short	0x0050


	//----- nvinfo : EIATTR_SW_WAR
	.align		4
.L_47:
        /*42b8*/ 	.byte	0x04, 0x36
        /*42ba*/ 	.short	(.L_49 - .L_48)
.L_48:
        /*42bc*/ 	.word	0x00000008
.L_49:


//--------------------- .nv.callgraph             --------------------------
	.section	.nv.callgraph,"",@"SHT_CUDA_CALLGRAPH"
	.align	4
	.sectionentsize	8
	.align		4
        /*0000*/ 	.word	0x00000000
	.align		4
        /*0004*/ 	.word	0xffffffff
	.align		4
        /*0008*/ 	.word	0x00000000
	.align		4
        /*000c*/ 	.word	0xfffffffe
	.align		4
        /*0010*/ 	.word	0x00000000
	.align		4
        /*0014*/ 	.word	0xfffffffd
	.align		4
        /*0018*/ 	.word	0x00000000
	.align		4
        /*001c*/ 	.word	0xfffffffc


//--------------------- .text.gluon_wgmma         --------------------------
	.section	.text.gluon_wgmma,"ax",@progbits
	.align	128
        .global         gluon_wgmma
        .type           gluon_wgmma,@function
        .size           gluon_wgmma,(.L_x_52 - gluon_wgmma)
        .other          gluon_wgmma,@"STO_CUDA_ENTRY STV_DEFAULT"
gluon_wgmma:
.text.gluon_wgmma:
[----:B------:R-:W1:Y:S01]  /*0000*/  LDC R1, c[0x0][0x28] ;  /* 0x00000a00ff017b82 */ /* 0x000e620000000800 */
[----:B------:R-:W2:Y:S07]  /*0010*/  S2R R252, SR_TID.X ;  /* 0x0000000000fc7919 */ /* 0x000eae0000002100 */
[----:B------:R-:W3:Y:S01]  /*0020*/  S2UR UR5, SR_CgaCtaId ;  /* 0x00000000000579c3 */ /* 0x000ee20000008800 */
[----:B------:R-:W-:Y:S01]  /*0030*/  UMOV UR42, 0x400 ;  /* 0x00000400002a7882 */ /* 0x000fe20000000000 */
[----:B------:R-:W-:Y:S01]  /*0040*/  ULDC UR7, c[0x0][0xc] ;  /* 0x0000030000077ab9 */ /* 0x000fe20000000800 */
[----:B------:R-:W-:Y:S01]  /*0050*/  ULDC UR8, c[0x0][0x10] ;  /* 0x0000040000087ab9 */ /* 0x000fe20000000800 */
[----:B------:R-:W-:Y:S01]  /*0060*/  ULDC.64 UR12, c[0x0][0x250] ;  /* 0x00009400000c7ab9 */ /* 0x000fe20000000a00 */
[----:B------:R-:W-:Y:S01]  /*0070*/  UMOV UR41, URZ ;  /* 0x0000003f00297c82 */ /* 0x000fe20008000000 */
[----:B------:R-:W-:Y:S01]  /*0080*/  BSSY B0, `(.L_x_0) ;  /* 0x000001e000007945 */ /* 0x000fe20003800000 */
[----:B-1----:R-:W-:Y:S01]  /*0090*/  VIADD R1, R1, 0xfffff530 ;  /* 0xfffff53001017836 */ /* 0x002fe20000000000 */
[----:B------:R-:W1:Y:S08]  /*00a0*/  LDC R5, c[0x0][0x228] ;  /* 0x00008a00ff057b82 */ /* 0x000e700000000800 */
[----:B------:R-:W4:Y:S08]  /*00b0*/  LDC R12, c[0x0][0x230] ;  /* 0x00008c00ff0c7b82 */ /* 0x000f300000000800 */
[----:B------:R-:W-:Y:S01]  /*00c0*/  S2UR UR4, SR_CTAID.Y ;  /* 0x00000000000479c3 */ /* 0x000fe20000002600 */
[----:B---3--:R-:W-:Y:S01]  /*00d0*/  ULEA UR42, UR5, UR42, 0x18 ;  /* 0x0000002a052a7291 */ /* 0x008fe2000f8ec03f */
[----:B--2---:R-:W-:-:S06]  /*00e0*/  LOP3.LUT R4, R252, 0x7f, RZ, 0xc0, !PT ;  /* 0x0000007ffc047812 */ /* 0x004fcc00078ec0ff */
[----:B------:R-:W2:Y:S01]  /*00f0*/  S2UR UR6, SR_CTAID.Z ;  /* 0x00000000000679c3 */ /* 0x000ea20000002700 */
[----:B-1----:R-:W-:Y:S01]  /*0100*/  VIADD R5, R5, 0xffffffff ;  /* 0xffffffff05057836 */ /* 0x002fe20000000000 */
[C---:B------:R-:W-:Y:S02]  /*0110*/  ISETP.GE.U32.AND P0, PT, R4.reuse, 0x20, PT ;  /* 0x000000200400780c */ /* 0x040fe40003f06070 */
[C---:B------:R-:W-:Y:S02]  /*0120*/  ISETP.NE.U32.AND P2, PT, R4.reuse, RZ, PT ;  /* 0x000000ff0400720c */ /* 0x040fe40003f45070 */
[----:B------:R-:W-:Y:S02]  /*0130*/  LEA R10, R4, UR42, 0x2 ;  /* 0x0000002a040a7c11 */ /* 0x000fe4000f8e10ff */
[----:B------:R-:W1:Y:S01]  /*0140*/  S2UR UR5, SR_CTAID.X ;  /* 0x00000000000579c3 */ /* 0x000e620000002500 */
[----:B----4-:R-:W-:-:S06]  /*0150*/  VIADD R11, R12, 0xffffffff ;  /* 0xffffffff0c0b7836 */ /* 0x010fcc0000000000 */
[----:B------:R3:W-:Y:S01]  /*0160*/  @!P0 STS [R10], RZ ;  /* 0x000000ff0a008388 */ /* 0x0007e20000000800 */
[----:B------:R-:W-:-:S03]  /*0170*/  NOP ;  /* 0x0000000000007918 */ /* 0x000fc60000000000 */
[----:B------:R3:W-:Y:S01]  /*0180*/  @!P2 STS [UR42+0x24], R5 ;  /* 0x00002405ff00a988 */ /* 0x0007e2000800082a */
[----:B--2---:R-:W-:-:S03]  /*0190*/  UIMAD UR6, UR6, UR8, UR4 ;  /* 0x00000008060672a4 */ /* 0x004fc6000f8e0204 */
[----:B------:R3:W-:Y:S01]  /*01a0*/  @!P2 STS [UR42+0x20], R11 ;  /* 0x0000200bff00a988 */ /* 0x0007e2000800082a */
[----:B-1----:R-:W-:-:S04]  /*01b0*/  UIMAD UR6, UR6, UR7, UR5 ;  /* 0x00000007060672a4 */ /* 0x002fc8000f8e0205 */
[----:B------:R-:W-:-:S04]  /*01c0*/  UIMAD UR10, UR6, 0x180, URZ ;  /* 0x00000180060a78a4 */ /* 0x000fc8000f8e023f */
[----:B------:R-:W-:-:S04]  /*01d0*/  UIADD3 UR6, UP0, UR10, UR12, URZ ;  /* 0x0000000c0a067290 */ /* 0x000fc8000ff1e03f */
[----:B------:R-:W-:Y:S01]  /*01e0*/  ULEA.HI.X.SX32 UR7, UR10, UR13, 0x1, UP0 ;  /* 0x0000000d0a077291 */ /* 0x000fe200080f0e3f */
[----:B---3--:R-:W-:Y:S11]  /*01f0*/  @P2 BRA `(.L_x_1) ;  /* 0x0000000000182947 */ /* 0x008ff60003800000 */
[----:B------:R-:W1:Y:S01]  /*0200*/  LDS R0, [UR42+0x8] ;  /* 0x0000082aff007984 */ /* 0x000e620008000800 */
[----:B------:R-:W2:Y:S01]  /*0210*/  LDC.64 R6, c[0x0][0x210] ;  /* 0x00008400ff067b82 */ /* 0x000ea20000000a00 */
[----:B------:R-:W-:Y:S02]  /*0220*/  IMAD.MOV.U32 R3, RZ, RZ, 0x70 ;  /* 0x00000070ff037424 */ /* 0x000fe400078e00ff */
[----:B--2---:R2:W-:Y:S03]  /*0230*/  STS.64 [UR42], R6 ;  /* 0x00000006ff007988 */ /* 0x0045e60008000a2a */
[----:B-1----:R-:W-:-:S05]  /*0240*/  LOP3.LUT R0, R0, 0x10, R3, 0xd8, !PT ;  /* 0x0000001000007812 */ /* 0x002fca00078ed803 */
[----:B------:R2:W-:Y:S02]  /*0250*/  STS [UR42+0x8], R0 ;  /* 0x00000800ff007988 */ /* 0x0005e4000800082a */
.L_x_1:
[----:B------:R-:W-:Y:S05]  /*0260*/  BSYNC B0 ;  /* 0x0000000000007941 */ /* 0x000fea0003800000 */
.L_x_0:
[----:B------:R-:W-:Y:S04]  /*0270*/  BSSY B0, `(.L_x_2) ;  /* 0x000000a000007945 */ /* 0x000fe80003800000 */
[----:B------:R-:W-:Y:S05]  /*0280*/  @P2 BRA `(.L_x_3) ;  /* 0x0000000000202947 */ /* 0x000fea0003800000 */
[----:B--2---:R-:W1:Y:S01]  /*0290*/  LDS R0, [UR42+0x34] ;  /* 0x0000342aff007984 */ /* 0x004e620008000800 */
[----:B------:R-:W-:Y:S02]  /*02a0*/  IMAD.MOV.U32 R3, RZ, RZ, 0x3f000000 ;  /* 0x3f000000ff037424 */ /* 0x000fe400078e00ff */
[----:B------:R-:W-:Y:S01]  /*02b0*/  @!P2 IMAD.MOV.U32 R2, RZ, RZ, 0xff ;  /* 0x000000ffff02a424 */ /* 0x000fe200078e00ff */
[----:B------:R-:W2:Y:S02]  /*02c0*/  @!P2 LDS R7, [UR42+0x38] ;  /* 0x0000382aff07a984 */ /* 0x000ea40008000800 */
[----:B-1----:R-:W-:Y:S02]  /*02d0*/  LOP3.LUT R0, R0, 0xff000000, R3, 0xb8, !PT ;  /* 0xff00000000007812 */ /* 0x002fe400078eb803 */
[----:B--2---:R-:W-:-:S03]  /*02e0*/  @!P2 LOP3.LUT R2, R7, 0xff, R2, 0xb8, !PT ;  /* 0x000000ff0702a812 */ /* 0x004fc600078eb802 */
[----:B------:R1:W-:Y:S04]  /*02f0*/  STS [UR42+0x34], R0 ;  /* 0x00003400ff007988 */ /* 0x0003e8000800082a */
[----:B------:R1:W-:Y:S02]  /*0300*/  @!P2 STS [UR42+0x38], R2 ;  /* 0x00003802ff00a988 */ /* 0x0003e4000800082a */
.L_x_3:
[----:B------:R-:W-:Y:S05]  /*0310*/  BSYNC B0 ;  /* 0x0000000000007941 */ /* 0x000fea0003800000 */
.L_x_2:
[----:B------:R-:W-:Y:S04]  /*0320*/  BSSY B0, `(.L_x_4) ;  /* 0x000000e000007945 */ /* 0x000fe80003800000 */
[----:B------:R-:W-:Y:S05]  /*0330*/  @P2 BRA `(.L_x_5) ;  /* 0x0000000000302947 */ /* 0x000fea0003800000 */
[----:B-1----:R-:W1:Y:S01]  /*0340*/  LDS R2, [UR42+0x34] ;  /* 0x0000342aff027984 */ /* 0x002e620008000800 */
[----:B------:R-:W3:Y:S03]  /*0350*/  LDC.64 R8, c[0x0][0x238] ;  /* 0x00008e00ff087b82 */ /* 0x000ee60000000a00 */
[----:B--2---:R-:W2:Y:S01]  /*0360*/  LDS R0, [UR42+0x1c] ;  /* 0x00001c2aff007984 */ /* 0x004ea20008000800 */
[C---:B---3--:R-:W-:Y:S01]  /*0370*/  SHF.L.U64.HI R6, R8.reuse, 0x1, R9 ;  /* 0x0000000108067819 */ /* 0x048fe20000010209 */
[----:B------:R-:W-:-:S03]  /*0380*/  IMAD.SHL.U32 R3, R8, 0x2, RZ ;  /* 0x0000000208037824 */ /* 0x000fc600078e00ff */
[--C-:B------:R-:W-:Y:S02]  /*0390*/  SHF.R.U32.HI R7, RZ, 0x4, R6.reuse ;  /* 0x00000004ff077819 */ /* 0x100fe40000011606 */
[----:B------:R-:W-:-:S05]  /*03a0*/  SHF.R.U64 R3, R3, 0x4, R6 ;  /* 0x0000000403037819 */ /* 0x000fca0000001206 */
[----:B------:R3:W-:Y:S01]  /*03b0*/  STS [UR42+0xc], R3 ;  /* 0x00000c03ff007988 */ /* 0x0007e2000800082a */
[----:B-1----:R-:W-:Y:S02]  /*03c0*/  LOP3.LUT R2, R2, 0x7, RZ, 0xb8, !PT ;  /* 0x0000000702027812 */ /* 0x002fe400078eb8ff */
[----:B--2---:R-:W-:-:S03]  /*03d0*/  LOP3.LUT R0, R0, 0xf, R7, 0xb8, !PT ;  /* 0x0000000f00007812 */ /* 0x004fc600078eb807 */
[----:B------:R3:W-:Y:S04]  /*03e0*/  STS [UR42+0x34], R2 ;  /* 0x00003402ff007988 */ /* 0x0007e8000800082a */
[----:B------:R3:W-:Y:S02]  /*03f0*/  STS [UR42+0x1c], R0 ;  /* 0x00001c00ff007988 */ /* 0x0007e4000800082a */
.L_x_5:
[----:B------:R-:W-:Y:S05]  /*0400*/  BSYNC B0 ;  /* 0x0000000000007941 */ /* 0x000fea0003800000 */
.L_x_4:
[----:B------:R-:W-:Y:S04]  /*0410*/  BSSY B1, `(.L_x_6) ;  /* 0x000001a000017945 */ /* 0x000fe80003800000 */
[----:B------:R-:W-:Y:S04]  /*0420*/  BSSY B0, `(.L_x_7) ;  /* 0x0000015000007945 */ /* 0x000fe80003800000 */
[----:B------:R-:W-:Y:S05]  /*0430*/  @P2 BRA `(.L_x_8) ;  /* 0x0000000000202947 */ /* 0x000fea0003800000 */
[----:B-123--:R-:W1:Y:S02]  /*0440*/  LDS R0, [UR42+0x34] ;  /* 0x0000342aff007984 */ /* 0x00ee640008000800 */
[----:B-1----:R-:W-:-:S05]  /*0450*/  LOP3.LUT R0, R0, 0x38, RZ, 0xb8, !PT ;  /* 0x0000003800007812 */ /* 0x002fca00078eb8ff */
[----:B------:R1:W-:Y:S01]  /*0460*/  STS [UR42+0x34], R0 ;  /* 0x00003400ff007988 */ /* 0x0003e2000800082a */
[----:B------:R-:W-:Y:S05]  /*0470*/  @P2 BRA `(.L_x_9) ;  /* 0x0000000000202947 */ /* 0x000fea0003800000 */
[----:B-1----:R-:W1:Y:S01]  /*0480*/  LDS R0, [UR42+0x8] ;  /* 0x0000082aff007984 */ /* 0x002e620008000800 */
[----:B------:R-:W-:-:S05]  /*0490*/  IMAD.MOV.U32 R3, RZ, RZ, 0x780 ;  /* 0x00000780ff037424 */ /* 0x000fca00078e00ff */
[----:B-1----:R-:W-:-:S05]  /*04a0*/  LOP3.LUT R0, R0, 0x500, R3, 0xd8, !PT ;  /* 0x0000050000007812 */ /* 0x002fca00078ed803 */
[----:B------:R4:W-:Y:S02]  /*04b0*/  STS [UR42+0x8], R0 ;  /* 0x00000800ff007988 */ /* 0x0009e4000800082a */
.L_x_8:
[----:B------:R-:W-:Y:S05]  /*04c0*/  @P2 BRA `(.L_x_10) ;  /* 0x0000000000282947 */ /* 0x000fea0003800000 */
[----:B-1234-:R-:W1:Y:S02]  /*04d0*/  LDS R0, [UR42+0x8] ;  /* 0x0000082aff007984 */ /* 0x01ee640008000800 */
[----:B-1----:R-:W-:-:S05]  /*04e0*/  LOP3.LUT R0, R0, 0x1800, RZ, 0xb8, !PT ;  /* 0x0000180000007812 */ /* 0x002fca00078eb8ff */
[----:B------:R2:W-:Y:S02]  /*04f0*/  STS [UR42+0x8], R0 ;  /* 0x00000800ff007988 */ /* 0x0005e4000800082a */
.L_x_9:
[----:B------:R-:W-:Y:S05]  /*0500*/  @P2 BREAK B0 ;  /* 0x0000000000002942 */ /* 0x000fea0003800000 */
[----:B------:R-:W-:Y:S05]  /*0510*/  @P2 BRA `(.L_x_11) ;  /* 0x0000000000242947 */ /* 0x000fea0003800000 */
[----:B------:R-:W3:Y:S01]  /*0520*/  LDS R3, [UR42+0x8] ;  /* 0x0000082aff037984 */ /* 0x000ee20008000800 */
[----:B-12---:R-:W-:-:S05]  /*0530*/  IMAD.MOV.U32 R0, RZ, RZ, 0x6000 ;  /* 0x00006000ff007424 */ /* 0x006fca00078e00ff */
[----:B---3--:R-:W-:-:S04]  /*0540*/  LOP3.LUT R0, R3, 0x6000, R0, 0xd8, !PT ;  /* 0x0000600003007812 */ /* 0x008fc800078ed800 */
[----:B------:R-:W-:-:S05]  /*0550*/  LOP3.LUT R0, R0, 0x400000, RZ, 0xb8, !PT ;  /* 0x0040000000007812 */ /* 0x000fca00078eb8ff */
[----:B------:R1:W-:Y:S02]  /*0560*/  STS [UR42+0x8], R0 ;  /* 0x00000800ff007988 */ /* 0x0003e4000800082a */
.L_x_10:
[----:B------:R-:W-:Y:S05]  /*0570*/  BSYNC B0 ;  /* 0x0000000000007941 */ /* 0x000fea0003800000 */
.L_x_7:
[----:B-1234-:R-:W1:Y:S02]  /*0580*/  @!P2 LDS R0, [UR42+0x8] ;  /* 0x0000082aff00a984 */ /* 0x01ee640008000800 */
[----:B-1----:R-:W-:-:S05]  /*0590*/  @!P2 LOP3.LUT R0, R0, 0x8000, RZ, 0xb8, !PT ;  /* 0x000080000000a812 */ /* 0x002fca00078eb8ff */
[----:B------:R3:W-:Y:S02]  /*05a0*/  @!P2 STS [UR42+0x8], R0 ;  /* 0x00000800ff00a988 */ /* 0x0007e4000800082a */
.L_x_11:
[----:B------:R-:W-:Y:S05]  /*05b0*/  BSYNC B1 ;  /* 0x0000000000017941 */ /* 0x000fea0003800000 */
.L_x_6:
[----:B------:R-:W-:Y:S05]  /*05c0*/  WARPSYNC.ALL ;  /* 0x0000000000007948 */ /* 0x000fea0003800000 */
[----:B------:R-:W-:Y:S05]  /*05d0*/  @P0 BRA `(.L_x_12) ;  /* 0x0000000000280947 */ /* 0x000fea0003800000 */
[----:B-123--:R-:W1:Y:S01]  /*05e0*/  S2R R0, SR_LANEID ;  /* 0x0000000000007919 */ /* 0x00ee620000000000 */
[----:B------:R-:W-:Y:S05]  /*05f0*/  WARPSYNC.ALL ;  /* 0x0000000000007948 */ /* 0x000fea0003800000 */
[----:B-1----:R-:W-:-:S05]  /*0600*/  IMAD.SHL.U32 R0, R0, 0x4, RZ ;  /* 0x0000000400007824 */ /* 0x002fca00078e00ff */
[----:B------:R-:W1:Y:S01]  /*0610*/  LDS R7, [R0+UR42] ;  /* 0x0000002a00077984 */ /* 0x000e620008000800 */
[----:B------:R-:W-:-:S05]  /*0620*/  IADD3 R2, P1, R0, UR6, RZ ;  /* 0x0000000600027c10 */ /* 0x000fca000ff3e0ff */
[----:B------:R-:W-:-:S05]  /*0630*/  IMAD.X R3, RZ, RZ, UR7, P1 ;  /* 0x00000007ff037e24 */ /* 0x000fca00088e06ff */
[----:B-1----:R4:W5:Y:S01]  /*0640*/  ATOMG.E.EXCH.STRONG.GPU PT, RZ, [R2], R7 ;  /* 0x0000000702ff73a8 */ /* 0x00296200041ee100 */
[----:B------:R-:W-:-:S04]  /*0650*/  DEPBAR {5,4,3,2,1,0} ;  /* 0x0000003f0000791a */ /* 0x000fc80000000000 */
[----:B------:R4:W-:Y:S01]  /*0660*/  UTMACCTL.IV [UR6] ;  /* 0x00000000060079b9 */ /* 0x0009e20008000000 */
[----:B------:R-:W-:Y:S01]  /*0670*/  NOP ;  /* 0x0000000000007918 */ /* 0x000fe20000000000 */
.L_x_12:
[----:B------:R-:W-:Y:S05]  /*0680*/  @P0 BRA `(.L_x_13) ;  /* 0x00000000000c0947 */ /* 0x000fea0003800000 */
[----:B------:R0:W-:Y:S01]  /*0690*/  UTMACMDFLUSH ;  /* 0x00000000000079b7 */ /* 0x0001e20000000000 */
[----:B------:R-:W-:Y:S05]  /*06a0*/  @P0 BRA `(.L_x_13) ;  /* 0x0000000000040947 */ /* 0x000fea0003800000 */
[----:B------:R-:W-:-:S04]  /*06b0*/  DEPBAR.LE SB0, 0x0 ;  /* 0x000080000000791a */ /* 0x000fc80000000000 */
.L_x_13:
[----:B------:R-:W-:Y:S05]  /*06c0*/  WARPSYNC.ALL ;  /* 0x0000000000007948 */ /* 0x000fea0003800000 */
[----:B-----5:R-:W-:Y:S06]  /*06d0*/  BAR.SYNC.DEFER_BLOCKING 0x0 ;  /* 0x0000000000007b1d */ /* 0x020fec0000010000 */
[----:B------:R-:W-:Y:S02]  /*06e0*/  BSSY B1, `(.L_x_14) ;  /* 0x000000b000017945 */ /* 0x000fe40003800000 */
[----:B------:R-:W-:Y:S06]  /*06f0*/  BAR.SYNC.DEFER_BLOCKING 0x0 ;  /* 0x0000000000007b1d */ /* 0x000fec0000010000 */
[----:B------:R1:W-:Y:S01]  /*0700*/  @!P0 STS [R10], RZ ;  /* 0x000000ff0a008388 */ /* 0x0003e20000000800 */
[----:B------:R-:W-:Y:S01]  /*0710*/  NOP ;  /* 0x0000000000007918 */ /* 0x000fe20000000000 */
[----:B------:R-:W-:Y:S05]  /*0720*/  @P2 BRA `(.L_x_15) ;  /* 0x0000000000182947 */ /* 0x000fea0003800000 */
[----:B-123--:R-:W1:Y:S01]  /*0730*/  LDS R0, [UR42+0x8] ;  /* 0x0000082aff007984 */ /* 0x00ee620008000800 */
[----:B----4-:R-:W2:Y:S01]  /*0740*/  LDC.64 R6, c[0x0][0x218] ;  /* 0x00008600ff067b82 */ /* 0x010ea20000000a00 */
[----:B------:R-:W-:Y:S02]  /*0750*/  IMAD.MOV.U32 R3, RZ, RZ, 0x70 ;  /* 0x00000070ff037424 */ /* 0x000fe400078e00ff */
[----:B--2---:R2:W-:Y:S03]  /*0760*/  STS.64 [UR42], R6 ;  /* 0x00000006ff007988 */ /* 0x0045e60008000a2a */
[----:B-1----:R-:W-:-:S05]  /*0770*/  LOP3.LUT R0, R0, 0x10, R3, 0xd8, !PT ;  /* 0x0000001000007812 */ /* 0x002fca00078ed803 */
[----:B------:R2:W-:Y:S02]  /*0780*/  STS [UR42+0x8], R0 ;  /* 0x00000800ff007988 */ /* 0x0005e4000800082a */
.L_x_15:
[----:B----4-:R-:W-:Y:S05]  /*0790*/  BSYNC B1 ;  /* 0x0000000000017941 */ /* 0x010fea0003800000 */
.L_x_14:
[----:B------:R-:W-:Y:S04]  /*07a0*/  BSSY B2, `(.L_x_16) ;  /* 0x000000f000027945 */ /* 0x000fe80003800000 */
[----:B------:R-:W-:Y:S04]  /*07b0*/  BSSY B1, `(.L_x_17) ;  /* 0x000000c000017945 */ /* 0x000fe80003800000 */
[----:B------:R-:W-:Y:S05]  /*07c0*/  @P2 BRA `(.L_x_18) ;  /* 0x0000000000282947 */ /* 0x000fea0003800000 */
[----:B-123--:R-:W1:Y:S01]  /*07d0*/  LDS R0, [UR42+0x34] ;  /* 0x0000342aff007984 */ /* 0x00ee620008000800 */
[----:B------:R-:W-:Y:S01]  /*07e0*/  IMAD.MOV.U32 R3, RZ, RZ, 0x3f000000 ;  /* 0x3f000000ff037424 */ /* 0x000fe200078e00ff */
[----:B------:R-:W-:Y:S05]  /*07f0*/  @P2 BREAK B1 ;  /* 0x0000000000012942 */ /* 0x000fea0003800000 */
[----:B-1----:R-:W-:-:S05]  /*0800*/  LOP3.LUT R0, R0, 0xff000000, R3, 0xb8, !PT ;  /* 0xff00000000007812 */ /* 0x002fca00078eb803 */
[----:B------:R1:W-:Y:S01]  /*0810*/  STS [UR42+0x34], R0 ;  /* 0x00003400ff007988 */ /* 0x0003e2000800082a */
[----:B------:R-:W-:Y:S05]  /*0820*/  @P2 BRA `(.L_x_19) ;  /* 0x0000000000182947 */ /* 0x000fea0003800000 */
[----:B-1----:R-:W1:Y:S01]  /*0830*/  LDS R0, [UR42+0x38] ;  /* 0x0000382aff007984 */ /* 0x002e620008000800 */
[----:B------:R-:W-:-:S05]  /*0840*/  IMAD.MOV.U32 R3, RZ, RZ, 0xff ;  /* 0x000000ffff037424 */ /* 0x000fca00078e00ff */
[----:B-1----:R-:W-:-:S05]  /*0850*/  LOP3.LUT R0, R0, 0xff, R3, 0xb8, !PT ;  /* 0x000000ff00007812 */ /* 0x002fca00078eb803 */
[----:B------:R4:W-:Y:S02]  /*0860*/  STS [UR42+0x38], R0 ;  /* 0x00003800ff007988 */ /* 0x0009e4000800082a */
.L_x_18:
[----:B------:R-:W-:Y:S05]  /*0870*/  BSYNC B1 ;  /* 0x0000000000017941 */ /* 0x000fea0003800000 */
.L_x_17:
[----:B------:R1:W-:Y:S02]  /*0880*/  @!P2 STS [UR42+0x20], R11 ;  /* 0x0000200bff00a988 */ /* 0x0003e4000800082a */
.L_x_19:
[----:B------:R-:W-:Y:S05]  /*0890*/  BSYNC B2 ;  /* 0x0000000000027941 */ /* 0x000fea0003800000 */
.L_x_16:
[----:B------:R-:W-:Y:S05]  /*08a0*/  WARPSYNC.ALL ;  /* 0x0000000000007948 */ /* 0x000fea0003800000 */
[----:B-1234-:R-:W1:Y:S01]  /*08b0*/  LDC R0, c[0x0][0x22c] ;  /* 0x00008b00ff007b82 */ /* 0x01ee620000000800 */
[----:B------:R-:W-:Y:S01]  /*08c0*/  BSSY B2, `(.L_x_20) ;  /* 0x0000010000027945 */ /* 0x000fe20003800000 */
[----:B-1----:R-:W-:-:S05]  /*08d0*/  VIADD R0, R0, 0xffffffff ;  /* 0xffffffff00007836 */ /* 0x002fca0000000000 */
[----:B------:R1:W-:Y:S01]  /*08e0*/  @!P2 STS [UR42+0x24], R0 ;  /* 0x00002400ff00a988 */ /* 0x0003e2000800082a */
[----:B------:R-:W-:Y:S05]  /*08f0*/  @P2 BRA `(.L_x_21) ;  /* 0x0000000000302947 */ /* 0x000fea0003800000 */
[----:B------:R-:W2:Y:S01]  /*0900*/  LDS R3, [UR42+0x34] ;  /* 0x0000342aff037984 */ /* 0x000ea20008000800 */
[----:B------:R-:W3:Y:S03]  /*0910*/  LDC.64 R6, c[0x0][0x240] ;  /* 0x00009000ff067b82 */ /* 0x000ee60000000a00 */
[----:B------:R-:W4:Y:S01]  /*0920*/  LDS R2, [UR42+0x1c] ;  /* 0x00001c2aff027984 */ /* 0x000f220008000800 */
[C---:B---3--:R-:W-:Y:S01]  /*0930*/  SHF.L.U64.HI R7, R6.reuse, 0x1, R7 ;  /* 0x0000000106077819 */ /* 0x048fe20000010207 */
[----:B------:R-:W-:-:S03]  /*0940*/  IMAD.SHL.U32 R6, R6, 0x2, RZ ;  /* 0x0000000206067824 */ /* 0x000fc600078e00ff */
[--C-:B------:R-:W-:Y:S02]  /*0950*/  SHF.R.U32.HI R9, RZ, 0x4, R7.reuse ;  /* 0x00000004ff097819 */ /* 0x100fe40000011607 */
[----:B------:R-:W-:-:S05]  /*0960*/  SHF.R.U64 R6, R6, 0x4, R7 ;  /* 0x0000000406067819 */ /* 0x000fca0000001207 */
[----:B------:R3:W-:Y:S01]  /*0970*/  STS [UR42+0xc], R6 ;  /* 0x00000c06ff007988 */ /* 0x0007e2000800082a */
[----:B--2---:R-:W-:Y:S02]  /*0980*/  LOP3.LUT R3, R3, 0x7, RZ, 0xb8, !PT ;  /* 0x0000000703037812 */ /* 0x004fe400078eb8ff */
[----:B----4-:R-:W-:-:S03]  /*0990*/  LOP3.LUT R2, R2, 0xf, R9, 0xb8, !PT ;  /* 0x0000000f02027812 */ /* 0x010fc600078eb809 */
[----:B------:R3:W-:Y:S04]  /*09a0*/  STS [UR42+0x34], R3 ;  /* 0x00003403ff007988 */ /* 0x0007e8000800082a */
[----:B------:R3:W-:Y:S02]  /*09b0*/  STS [UR42+0x1c], R2 ;  /* 0x00001c02ff007988 */ /* 0x0007e4000800082a */
.L_x_21:
[----:B------:R-:W-:Y:S05]  /*09c0*/  BSYNC B2 ;  /* 0x0000000000027941 */ /* 0x000fea0003800000 */
.L_x_20:
[----:B------:R-:W-:Y:S04]  /*09d0*/  BSSY B3, `(.L_x_22) ;  /* 0x000001a000037945 */ /* 0x000fe80003800000 */
[----:B------:R-:W-:Y:S04]  /*09e0*/  BSSY B2, `(.L_x_23) ;  /* 0x0000015000027945 */ /* 0x000fe80003800000 */
[----:B------:R-:W-:Y:S05]  /*09f0*/  @P2 BRA `(.L_x_24) ;  /* 0x0000000000202947 */ /* 0x000fea0003800000 */
[----:B---3--:R-:W2:Y:S02]  /*0a00*/  LDS R2, [UR42+0x34] ;  /* 0x0000342aff027984 */ /* 0x008ea40008000800 */
[----:B--2---:R-:W-:-:S05]  /*0a10*/  LOP3.LUT R2, R2, 0x38, RZ, 0xb8, !PT ;  /* 0x0000003802027812 */ /* 0x004fca00078eb8ff */
[----:B------:R2:W-:Y:S01]  /*0a20*/  STS [UR42+0x34], R2 ;  /* 0x00003402ff007988 */ /* 0x0005e2000800082a */
[----:B------:R-:W-:Y:S05]  /*0a30*/  @P2 BRA `(.L_x_25) ;  /* 0x0000000000202947 */ /* 0x000fea0003800000 */
[----:B--2---:R-:W2:Y:S01]  /*0a40*/  LDS R2, [UR42+0x8] ;  /* 0x0000082aff027984 */ /* 0x004ea20008000800 */
[----:B------:R-:W-:-:S05]  /*0a50*/  IMAD.MOV.U32 R3, RZ, RZ, 0x780 ;  /* 0x00000780ff037424 */ /* 0x000fca00078e00ff */
[----:B--2---:R-:W-:-:S05]  /*0a60*/  LOP3.LUT R2, R2, 0x500, R3, 0xd8, !PT ;  /* 0x0000050002027812 */ /* 0x004fca00078ed803 */
[----:B------:R2:W-:Y:S02]  /*0a70*/  STS [UR42+0x8], R2 ;  /* 0x00000802ff007988 */ /* 0x0005e4000800082a */
.L_x_24:
[----:B------:R-:W-:Y:S05]  /*0a80*/  @P2 BRA `(.L_x_26) ;  /* 0x0000000000282947 */ /* 0x000fea0003800000 */
[----:B--23--:R-:W2:Y:S02]  /*0a90*/  LDS R2, [UR42+0x8] ;  /* 0x0000082aff027984 */ /* 0x00cea40008000800 */
[----:B--2---:R-:W-:-:S05]  /*0aa0*/  LOP3.LUT R2, R2, 0x1800, RZ, 0xb8, !PT ;  /* 0x0000180002027812 */ /* 0x004fca00078eb8ff */
[----:B------:R3:W-:Y:S02]  /*0ab0*/  STS [UR42+0x8], R2 ;  /* 0x00000802ff007988 */ /* 0x0007e4000800082a */
.L_x_25:
[----:B------:R-:W-:Y:S05]  /*0ac0*/  @P2 BREAK B2 ;  /* 0x0000000000022942 */ /* 0x000fea0003800000 */
[----:B------:R-:W-:Y:S05]  /*0ad0*/  @P2 BRA `(.L_x_27) ;  /* 0x0000000000242947 */ /* 0x000fea0003800000 */
[----:B--23--:R-:W2:Y:S01]  /*0ae0*/  LDS R2, [UR42+0x8] ;  /* 0x0000082aff027984 */ /* 0x00cea20008000800 */
[----:B------:R-:W-:-:S05]  /*0af0*/  IMAD.MOV.U32 R3, RZ, RZ, 0x6000 ;  /* 0x00006000ff037424 */ /* 0x000fca00078e00ff */
[----:B--2---:R-:W-:-:S04]  /*0b00*/  LOP3.LUT R2, R2, 0x6000, R3, 0xd8, !PT ;  /* 0x0000600002027812 */ /* 0x004fc800078ed803 */
[----:B------:R-:W-:-:S05]  /*0b10*/  LOP3.LUT R2, R2, 0x400000, RZ, 0xb8, !PT ;  /* 0x0040000002027812 */ /* 0x000fca00078eb8ff */
[----:B------:R4:W-:Y:S02]  /*0b20*/  STS [UR42+0x8], R2 ;  /* 0x00000802ff007988 */ /* 0x0009e4000800082a */
.L_x_26:
[----:B------:R-:W-:Y:S05]  /*0b30*/  BSYNC B2 ;  /* 0x0000000000027941 */ /* 0x000fea0003800000 */
.L_x_23:
[----:B--234-:R-:W2:Y:S02]  /*0b40*/  @!P2 LDS R2, [UR42+0x8] ;  /* 0x0000082aff02a984 */ /* 0x01cea40008000800 */
[----:B--2---:R-:W-:-:S05]  /*0b50*/  @!P2 LOP3.LUT R2, R2, 0x8000, RZ, 0xb8, !PT ;  /* 0x000080000202a812 */ /* 0x004fca00078eb8ff */
[----:B------:R4:W-:Y:S02]  /*0b60*/  @!P2 STS [UR42+0x8], R2 ;  /* 0x00000802ff00a988 */ /* 0x0009e4000800082a */
.L_x_27:
[----:B------:R-:W-:Y:S05]  /*0b70*/  BSYNC B3 ;  /* 0x0000000000037941 */ /* 0x000fea0003800000 */
.L_x_22:
[----:B------:R-:W-:Y:S05]  /*0b80*/  WARPSYNC.ALL ;  /* 0x0000000000007948 */ /* 0x000fea0003800000 */
[----:B------:R-:W-:-:S04]  /*0b90*/  UIADD3 UR9, UR10, 0x80, URZ ;  /* 0x000000800a097890 */ /* 0x000fc8000fffe03f */
[----:B------:R-:W-:-:S04]  /*0ba0*/  UIADD3 UR8, UP0, UR9, UR12, URZ ;  /* 0x0000000c09087290 */ /* 0x000fc8000ff1e03f */
[----:B------:R-:W-:Y:S01]  /*0bb0*/  ULEA.HI.X.SX32 UR9, UR9, UR13, 0x1, UP0 ;  /* 0x0000000d09097291 */ /* 0x000fe200080f0e3f */
[----:B------:R-:W-:Y:S11]  /*0bc0*/  @P0 BRA `(.L_x_28) ;  /* 0x0000000000280947 */ /* 0x000ff60003800000 */
[----:B--234-:R-:W2:Y:S01]  /*0bd0*/  S2R R2, SR_LANEID ;  /* 0x0000000000027919 */ /* 0x01cea20000000000 */
[----:B------:R-:W-:Y:S05]  /*0be0*/  WARPSYNC.ALL ;  /* 0x0000000000007948 */ /* 0x000fea0003800000 */
[----:B--2---:R-:W-:-:S05]  /*0bf0*/  IMAD.SHL.U32 R6, R2, 0x4, RZ ;  /* 0x0000000402067824 */ /* 0x004fca00078e00ff */
[----:B------:R-:W2:Y:S01]  /*0c00*/  LDS R7, [R6+UR42] ;  /* 0x0000002a06077984 */ /* 0x000ea20008000800 */
[----:B------:R-:W-:-:S05]  /*0c10*/  IADD3 R2, P1, R6, UR8, RZ ;  /* 0x0000000806027c10 */ /* 0x000fca000ff3e0ff */
[----:B------:R-:W-:-:S05]  /*0c20*/  IMAD.X R3, RZ, RZ, UR9, P1 ;  /* 0x00000009ff037e24 */ /* 0x000fca00088e06ff */
[----:B--2---:R2:W5:Y:S01]  /*0c30*/  ATOMG.E.EXCH.STRONG.GPU PT, RZ, [R2], R7 ;  /* 0x0000000702ff73a8 */ /* 0x00456200041ee100 */
[----:B------:R-:W-:-:S04]  /*0c40*/  DEPBAR {5,4,3,2,1,0} ;  /* 0x0000003f0000791a */ /* 0x000fc80000000000 */
[----:B------:R2:W-:Y:S01]  /*0c50*/  UTMACCTL.IV [UR8] ;  /* 0x00000000080079b9 */ /* 0x0005e20008000000 */
[----:B------:R-:W-:Y:S01]  /*0c60*/  NOP ;  /* 0x0000000000007918 */ /* 0x000fe20000000000 */
.L_x_28:
[----:B------:R-:W-:Y:S05]  /*0c70*/  @P0 BRA `(.L_x_29) ;  /* 0x00000000000c0947 */ /* 0x000fea0003800000 */
[----:B------:R0:W-:Y:S01]  /*0c80*/  UTMACMDFLUSH ;  /* 0x00000000000079b7 */ /* 0x0001e20000000000 */
[----:B------:R-:W-:Y:S05]  /*0c90*/  @P0 BRA `(.L_x_29) ;  /* 0x0000000000040947 */ /* 0x000fea0003800000 */
[----:B------:R-:W-:-:S04]  /*0ca0*/  DEPBAR.LE SB0, 0x0 ;  /* 0x000080000000791a */ /* 0x000fc80000000000 */
.L_x_29:
[----:B------:R-:W-:Y:S05]  /*0cb0*/  WARPSYNC.ALL ;  /* 0x0000000000007948 */ /* 0x000fea0003800000 */
[----:B-----5:R-:W-:Y:S06]  /*0cc0*/  BAR.SYNC.DEFER_BLOCKING 0x0 ;  /* 0x0000000000007b1d */ /* 0x020fec0000010000 */
[----:B------:R-:W-:Y:S02]  /*0cd0*/  BSSY B3, `(.L_x_30) ;  /* 0x000000b000037945 */ /* 0x000fe40003800000 */
[----:B------:R-:W-:Y:S06]  /*0ce0*/  BAR.SYNC.DEFER_BLOCKING 0x0 ;  /* 0x0000000000007b1d */ /* 0x000fec0000010000 */
[----:B------:R1:W-:Y:S01]  /*0cf0*/  @!P0 STS [R10], RZ ;  /* 0x000000ff0a008388 */ /* 0x0003e20000000800 */
[----:B------:R-:W-:Y:S01]  /*0d00*/  NOP ;  /* 0x0000000000007918 */ /* 0x000fe20000000000 */
[----:B------:R-:W-:Y:S05]  /*0d10*/  @P2 BRA `(.L_x_31) ;  /* 0x0000000000182947 */ /* 0x000fea0003800000 */
[----:B--234-:R-:W2:Y:S01]  /*0d20*/  LDS R2, [UR42+0x8] ;  /* 0x0000082aff027984 */ /* 0x01cea20008000800 */
[----:B------:R-:W3:Y:S01]  /*0d30*/  LDC.64 R6, c[0x0][0x220] ;  /* 0x00008800ff067b82 */ /* 0x000ee20000000a00 */
[----:B------:R-:W-:Y:S02]  /*0d40*/  IMAD.MOV.U32 R3, RZ, RZ, 0x70 ;  /* 0x00000070ff037424 */ /* 0x000fe400078e00ff */
[----:B---3--:R3:W-:Y:S03]  /*0d50*/  STS.64 [UR42], R6 ;  /* 0x00000006ff007988 */ /* 0x0087e60008000a2a */
[----:B--2---:R-:W-:-:S05]  /*0d60*/  LOP3.LUT R2, R2, 0x10, R3, 0xd8, !PT ;  /* 0x0000001002027812 */ /* 0x004fca00078ed803 */
[----:B------:R3:W-:Y:S02]  /*0d70*/  STS [UR42+0x8], R2 ;  /* 0x00000802ff007988 */ /* 0x0007e4000800082a */
.L_x_31:
[----:B--2---:R-:W-:Y:S05]  /*0d80*/  BSYNC B3 ;  /* 0x0000000000037941 */ /* 0x004fea0003800000 */
.L_x_30:
[----:B------:R-:W-:Y:S04]  /*0d90*/  BSSY B4, `(.L_x_32) ;  /* 0x0000011000047945 */ /* 0x000fe80003800000 */
[----:B------:R-:W-:Y:S04]  /*0da0*/  BSSY B3, `(.L_x_33) ;  /* 0x000000e000037945 */ /* 0x000fe80003800000 */
[----:B------:R-:W-:Y:S05]  /*0db0*/  @P2 BRA `(.L_x_34) ;  /* 0x0000000000242947 */ /* 0x000fea0003800000 */
[----:B---34-:R-:W2:Y:S01]  /*0dc0*/  LDS R2, [UR42+0x34] ;  /* 0x0000342aff027984 */ /* 0x018ea20008000800 */
[----:B------:R-:W-:-:S05]  /*0dd0*/  IMAD.MOV.U32 R3, RZ, RZ, 0x3f000000 ;  /* 0x3f000000ff037424 */ /* 0x000fca00078e00ff */
[----:B--2---:R-:W-:-:S05]  /*0de0*/  LOP3.LUT R2, R2, 0xff000000, R3, 0xb8, !PT ;  /* 0xff00000002027812 */ /* 0x004fca00078eb803 */
[----:B------:R2:W-:Y:S01]  /*0df0*/  STS [UR42+0x34], R2 ;  /* 0x00003402ff007988 */ /* 0x0005e2000800082a */
[----:B------:R-:W-:Y:S05]  /*0e00*/  @P2 BRA `(.L_x_35) ;  /* 0x00000000001c2947 */ /* 0x000fea0003800000 */
[----:B--2---:R-:W2:Y:S01]  /*0e10*/  LDS R2, [UR42+0x38] ;  /* 0x0000382aff027984 */ /* 0x004ea20008000800 */
[----:B------:R-:W-:-:S05]  /*0e20*/  IMAD.MOV.U32 R3, RZ, RZ, 0xff ;  /* 0x000000ffff037424 */ /* 0x000fca00078e00ff */
[----:B--2---:R-:W-:-:S05]  /*0e30*/  LOP3.LUT R2, R2, 0xff, R3, 0xb8, !PT ;  /* 0x000000ff02027812 */ /* 0x004fca00078eb803 */
[----:B------:R2:W-:Y:S02]  /*0e40*/  STS [UR42+0x38], R2 ;  /* 0x00003802ff007988 */ /* 0x0005e4000800082a */
.L_x_34:
[----:B------:R-:W-:Y:S05]  /*0e50*/  @P2 BREAK B3 ;  /* 0x0000000000032942 */ /* 0x000fea0003800000 */
[----:B------:R-:W-:Y:S05]  /*0e60*/  @P2 BRA `(.L_x_36) ;  /* 0x00000000000c2947 */ /* 0x000fea0003800000 */
[----:B------:R1:W-:Y:S02]  /*0e70*/  STS [UR42+0x20], R0 ;  /* 0x00002000ff007988 */ /* 0x0003e4000800082a */
.L_x_35:
[----:B------:R-:W-:Y:S05]  /*0e80*/  BSYNC B3 ;  /* 0x0000000000037941 */ /* 0x000fea0003800000 */
.L_x_33:
[----:B------:R1:W-:Y:S02]  /*0e90*/  @!P2 STS [UR42+0x24], R5 ;  /* 0x00002405ff00a988 */ /* 0x0003e4000800082a */
.L_x_36:
[----:B------:R-:W-:Y:S05]  /*0ea0*/  BSYNC B4 ;  /* 0x0000000000047941 */ /* 0x000fea0003800000 */
.L_x_32:
[----:B------:R-:W-:Y:S05]  /*0eb0*/  WARPSYNC.ALL ;  /* 0x0000000000007948 */ /* 0x000fea0003800000 */
[----:B------:R-:W-:Y:S04]  /*0ec0*/  BSSY B4, `(.L_x_37) ;  /* 0x000000e000047945 */ /* 0x000fe80003800000 */
[----:B------:R-:W-:Y:S05]  /*0ed0*/  @P2 BRA `(.L_x_38) ;  /* 0x0000000000302947 */ /* 0x000fea0003800000 */
[----:B--234-:R-:W2:Y:S01]  /*0ee0*/  LDS R2, [UR42+0x34] ;  /* 0x0000342aff027984 */ /* 0x01cea20008000800 */
[----:B------:R-:W3:Y:S03]  /*0ef0*/  LDC.64 R8, c[0x0][0x248] ;  /* 0x00009200ff087b82 */ /* 0x000ee60000000a00 */
[----:B-1----:R-:W1:Y:S01]  /*0f00*/  LDS R0, [UR42+0x1c] ;  /* 0x00001c2aff007984 */ /* 0x002e620008000800 */
[C---:B---3--:R-:W-:Y:S01]  /*0f10*/  SHF.L.U64.HI R6, R8.reuse, 0x1, R9 ;  /* 0x0000000108067819 */ /* 0x048fe20000010209 */
[----:B------:R-:W-:-:S03]  /*0f20*/  IMAD.SHL.U32 R3, R8, 0x2, RZ ;  /* 0x0000000208037824 */ /* 0x000fc600078e00ff */
[--C-:B------:R-:W-:Y:S02]  /*0f30*/  SHF.R.U32.HI R5, RZ, 0x4, R6.reuse ;  /* 0x00000004ff057819 */ /* 0x100fe40000011606 */
[----:B------:R-:W-:-:S05]  /*0f40*/  SHF.R.U64 R3, R3, 0x4, R6 ;  /* 0x0000000403037819 */ /* 0x000fca0000001206 */
[----:B------:R3:W-:Y:S01]  /*0f50*/  STS [UR42+0xc], R3 ;  /* 0x00000c03ff007988 */ /* 0x0007e2000800082a */
[----:B--2---:R-:W-:Y:S02]  /*0f60*/  LOP3.LUT R2, R2, 0x7, RZ, 0xb8, !PT ;  /* 0x0000000702027812 */ /* 0x004fe400078eb8ff */
[----:B-1----:R-:W-:-:S03]  /*0f70*/  LOP3.LUT R0, R0, 0xf, R5, 0xb8, !PT ;  /* 0x0000000f00007812 */ /* 0x002fc600078eb805 */
[----:B------:R3:W-:Y:S04]  /*0f80*/  STS [UR42+0x34], R2 ;  /* 0x00003402ff007988 */ /* 0x0007e8000800082a */
[----:B------:R3:W-:Y:S02]  /*0f90*/  STS [UR42+0x1c], R0 ;  /* 0x00001c00ff007988 */ /* 0x0007e4000800082a */
.L_x_38:
[----:B------:R-:W-:Y:S05]  /*0fa0*/  BSYNC B4 ;  /* 0x0000000000047941 */ /* 0x000fea0003800000 */
.L_x_37:
[----:B------:R-:W-:Y:S04]  /*0fb0*/  BSSY B4, `(.L_x_39) ;  /* 0x000001a000047945 */ /* 0x000fe80003800000 */
[----:B------:R-:W-:Y:S04]  /*0fc0*/  BSSY B5, `(.L_x_40) ;  /* 0x0000015000057945 */ /* 0x000fe80003800000 */
[----:B------:R-:W-:Y:S05]  /*0fd0*/  @P2 BRA `(.L_x_41) ;  /* 0x0000000000202947 */ /* 0x000fea0003800000 */
[----:B-1-3--:R-:W1:Y:S02]  /*0fe0*/  LDS R0, [UR42+0x34] ;  /* 0x0000342aff007984 */ /* 0x00ae640008000800 */
[----:B-1----:R-:W-:-:S05]  /*0ff0*/  LOP3.LUT R0, R0, 0x38, RZ, 0xb8, !PT ;  /* 0x0000003800007812 */ /* 0x002fca00078eb8ff */
[----:B------:R1:W-:Y:S01]  /*1000*/  STS [UR42+0x34], R0 ;  /* 0x00003400ff007988 */ /* 0x0003e2000800082a */
[----:B------:R-:W-:Y:S05]  /*1010*/  @P2 BRA `(.L_x_42) ;  /* 0x0000000000202947 */ /* 0x000fea0003800000 */
[----:B-1----:R-:W1:Y:S01]  /*1020*/  LDS R0, [UR42+0x8] ;  /* 0x0000082aff007984 */ /* 0x002e620008000800 */
[----:B------:R-:W-:-:S05]  /*1030*/  IMAD.MOV.U32 R3, RZ, RZ, 0x780 ;  /* 0x00000780ff037424 */ /* 0x000fca00078e00ff */
[----:B-1----:R-:W-:-:S05]  /*1040*/  LOP3.LUT R0, R0, 0x500, R3, 0xd8, !PT ;  /* 0x0000050000007812 */ /* 0x002fca00078ed803 */
[----:B------:R1:W-:Y:S02]  /*1050*/  STS [UR42+0x8], R0 ;  /* 0x00000800ff007988 */ /* 0x0003e4000800082a */
.L_x_41:
[----:B------:R-:W-:Y:S05]  /*1060*/  @P2 BRA `(.L_x_43) ;  /* 0x0000000000282947 */ /* 0x000fea0003800000 */
[----:B-1-3--:R-:W1:Y:S02]  /*1070*/  LDS R0, [UR42+0x8] ;  /* 0x0000082aff007984 */ /* 0x00ae640008000800 */
[----:B-1----:R-:W-:-:S05]  /*1080*/  LOP3.LUT R0, R0, 0x1800, RZ, 0xb8, !PT ;  /* 0x0000180000007812 */ /* 0x002fca00078eb8ff */
[----:B------:R3:W-:Y:S02]  /*1090*/  STS [UR42+0x8], R0 ;  /* 0x00000800ff007988 */ /* 0x0007e4000800082a */
.L_x_42:
[----:B------:R-:W-:Y:S05]  /*10a0*/  @P2 BREAK B5 ;  /* 0x0000000000052942 */ /* 0x000fea0003800000 */
[----:B------:R-:W-:Y:S05]  /*10b0*/  @P2 BRA `(.L_x_44) ;  /* 0x0000000000242947 */ /* 0x000fea0003800000 */
[----:B-1-3--:R-:W1:Y:S01]  /*10c0*/  LDS R0, [UR42+0x8] ;  /* 0x0000082aff007984 */ /* 0x00ae620008000800 */
[----:B------:R-:W-:-:S05]  /*10d0*/  IMAD.MOV.U32 R3, RZ, RZ, 0x6000 ;  /* 0x00006000ff037424 */ /* 0x000fca00078e00ff */
[----:B-1----:R-:W-:-:S04]  /*10e0*/  LOP3.LUT R0, R0, 0x6000, R3, 0xd8, !PT ;  /* 0x0000600000007812 */ /* 0x002fc800078ed803 */
[----:B------:R-:W-:-:S05]  /*10f0*/  LOP3.LUT R0, R0, 0x400000, RZ, 0xb8, !PT ;  /* 0x0040000000007812 */ /* 0x000fca00078eb8ff */
[----:B------:R1:W-:Y:S02]  /*1100*/  STS [UR42+0x8], R0 ;  /* 0x00000800ff007988 */ /* 0x0003e4000800082a */
.L_x_43:
[----:B------:R-:W-:Y:S05]  /*1110*/  BSYNC B5 ;  /* 0x0000000000057941 */ /* 0x000fea0003800000 */
.L_x_40:
[----:B-1-3--:R-:W1:Y:S02]  /*1120*/  @!P2 LDS R0, [UR42+0x8] ;  /* 0x0000082aff00a984 */ /* 0x00ae640008000800 */
[----:B-1----:R-:W-:-:S05]  /*1130*/  @!P2 LOP3.LUT R0, R0, 0x8000, RZ, 0xb8, !PT ;  /* 0x000080000000a812 */ /* 0x002fca00078eb8ff */
[----:B------:R1:W-:Y:S02]  /*1140*/  @!P2 STS [UR42+0x8], R0 ;  /* 0x00000800ff00a988 */ /* 0x0003e4000800082a */
.L_x_44:
[----:B------:R-:W-:Y:S05]  /*1150*/  BSYNC B4 ;  /* 0x0000000000047941 */ /* 0x000fea0003800000 */
.L_x_39:
[----:B------:R-:W-:Y:S05]  /*1160*/  WARPSYNC.ALL ;  /* 0x0000000000007948 */ /* 0x000fea0003800000 */
[----:B------:R1:W-:Y:S01]  /*1170*/  STL [R1+0x400], RZ ;  /* 0x000400ff01007387 */ /* 0x0003e20000100800 */
[----:B------:R-:W-:Y:S01]  /*1180*/  UIADD3 UR11, UR10, 0x100, URZ ;  /* 0x000001000a0b7890 */ /* 0x000fe2000fffe03f */
[----:B------:R-:W-:Y:S02]  /*1190*/  ISETP.GE.AND P1, PT, R12, 0x1, PT ;  /* 0x000000010c00780c */ /* 0x000fe40003f26270 */
[----:B------:R-:W-:Y:S01]  /*11a0*/  CS2R R24, SRZ ;  /* 0x0000000000187805 */ /* 0x000fe2000001ff00 */
[----:B------:R1:W-:Y:S01]  /*11b0*/  STL [R1+0x404], RZ ;  /* 0x000404ff01007387 */ /* 0x0003e20000100800 */
[----:B------:R-:W-:Y:S01]  /*11c0*/  UIADD3 UR10, UP0, UR11, UR12, URZ ;  /* 0x0000000c0b0a7290 */ /* 0x000fe2000ff1e03f */
[----:B------:R-:W-:-:S02]  /*11d0*/  CS2R R26, SRZ ;  /* 0x00000000001a7805 */ /* 0x000fc4000001ff00 */
[----:B------:R-:W-:Y:S01]  /*11e0*/  CS2R R28, SRZ ;  /* 0x00000000001c7805 */ /* 0x000fe2000001ff00 */
[----:B------:R1:W-:Y:S01]  /*11f0*/  STL [R1+0x408], RZ ;  /* 0x000408ff01007387 */ /* 0x0003e20000100800 */
[----:B------:R-:W-:Y:S01]  /*1200*/  ULEA.HI.X.SX32 UR11, UR11, UR13, 0x1, UP0 ;  /* 0x0000000d0b0b7291 */ /* 0x000fe200080f0e3f */
[----:B------:R-:W-:Y:S02]  /*1210*/  CS2R R30, SRZ ;  /* 0x00000000001e7805 */ /* 0x000fe4000001ff00 */
[----:B------:R-:W-:Y:S01]  /*1220*/  CS2R R32, SRZ ;  /* 0x0000000000207805 */ /* 0x000fe2000001ff00 */
[----:B------:R1:W-:Y:S01]  /*1230*/  STL [R1+0x40c], RZ ;  /* 0x00040cff01007387 */ /* 0x0003e20000100800 */
[----:B------:R-:W-:Y:S02]  /*1240*/  CS2R R34, SRZ ;  /* 0x0000000000227805 */ /* 0x000fe4000001ff00 */
[----:B------:R-:W-:Y:S02]  /*1250*/  CS2R R36, SRZ ;  /* 0x0000000000247805 */ /* 0x000fe4000001ff00 */
[----:B------:R-:W-:Y:S01]  /*1260*/  CS2R R38, SRZ ;  /* 0x0000000000267805 */ /* 0x000fe2000001ff00 */
[----:B------:R1:W-:Y:S01]  /*1270*/  STL [R1+0x410], RZ ;  /* 0x000410ff01007387 */ /* 0x0003e20000100800 */
[----:B------:R-:W-:-:S02]  /*1280*/  CS2R R40, SRZ ;  /* 0x0000000000287805 */ /* 0x000fc4000001ff00 */
        /* <DEDUP_REMOVED lines=47> */
[----:B------:R-:W-:-:S03]  /*1580*/  CS2R R112, SRZ ;  /* 0x0000000000707805 */ /* 0x000fc6000001ff00 */
[----:B------:R1:W-:Y:S04]  /*1590*/  STL [R1+0x444], RZ ;  /* 0x000444ff01007387 */ /* 0x0003e80000100800 */
        /* <DEDUP_REMOVED lines=238> */
[----:B------:R1:W-:Y:S04]  /*2480*/  STL [R1], RZ ;  /* 0x000000ff01007387 */ /* 0x0003e80000100800 */
        /* <DEDUP_REMOVED lines=126> */
[----:B------:R1:W-:Y:S01]  /*2c70*/  STL [R1+0x1fc], RZ ;  /* 0x0001fcff01007387 */ /* 0x0003e20000100800 */
[----:B------:R-:W-:Y:S05]  /*2c80*/  @P0 BRA `(.L_x_45) ;  /* 0x0000000000280947 */ /* 0x000fea0003800000 */
[----:B--2-4-:R-:W2:Y:S01]  /*2c90*/  S2R R2, SR_LANEID ;  /* 0x0000000000027919 */ /* 0x014ea20000000000 */
[----:B------:R-:W-:Y:S05]  /*2ca0*/  WARPSYNC.ALL ;  /* 0x0000000000007948 */ /* 0x000fea0003800000 */
[----:B--2---:R-:W-:-:S05]  /*2cb0*/  IMAD.SHL.U32 R2, R2, 0x4, RZ ;  /* 0x0000000402027824 */ /* 0x004fca00078e00ff */
[----:B-1-3--:R1:W2:Y:S02]  /*2cc0*/  LDS R0, [R2+UR42] ;  /* 0x0000002a02007984 */ /* 0x00a2a40008000800 */
[----:B-1----:R-:W-:-:S05]  /*2cd0*/  IADD3 R2, P3, R2, UR10, RZ ;  /* 0x0000000a02027c10 */ /* 0x002fca000ff7e0ff */
[----:B------:R-:W-:-:S05]  /*2ce0*/  IMAD.X R3, RZ, RZ, UR11, P3 ;  /* 0x0000000bff037e24 */ /* 0x000fca00098e06ff */
[----:B--2---:R1:W5:Y:S01]  /*2cf0*/  ATOMG.E.EXCH.STRONG.GPU PT, RZ, [R2], R0 ;  /* 0x0000000002ff73a8 */ /* 0x00436200041ee100 */
[----:B------:R-:W-:-:S04]  /*2d00*/  DEPBAR {5,4,3,2,1,0} ;  /* 0x0000003f0000791a */ /* 0x000fc80000000000 */
[----:B------:R1:W-:Y:S01]  /*2d10*/  UTMACCTL.IV [UR10] ;  /* 0x000000000a0079b9 */ /* 0x0003e20008000000 */
[----:B------:R-:W-:Y:S01]  /*2d20*/  NOP ;  /* 0x0000000000007918 */ /* 0x000fe20000000000 */
.L_x_45:
[----:B------:R-:W-:Y:S05]  /*2d30*/  @P0 BRA `(.L_x_46) ;  /* 0x00000000000c0947 */ /* 0x000fea0003800000 */
[----:B------:R0:W-:Y:S01]  /*2d40*/  UTMACMDFLUSH ;  /* 0x00000000000079b7 */ /* 0x0001e20000000000 */
[----:B------:R-:W-:Y:S05]  /*2d50*/  @P0 BRA `(.L_x_46) ;  /* 0x0000000000040947 */ /* 0x000fea0003800000 */
[----:B------:R-:W-:-:S04]  /*2d60*/  DEPBAR.LE SB0, 0x0 ;  /* 0x000080000000791a */ /* 0x000fc80000000000 */
.L_x_46:
[----:B------:R-:W-:Y:S05]  /*2d70*/  WARPSYNC.ALL ;  /* 0x0000000000007948 */ /* 0x000fea0003800000 */
[----:B-----5:R-:W-:Y:S01]  /*2d80*/  BAR.SYNC.DEFER_BLOCKING 0x0 ;  /* 0x0000000000007b1d */ /* 0x020fe20000010000 */
[----:B------:R-:W-:Y:S01]  /*2d90*/  USHF.L.U32 UR15, UR4, 0x8, URZ ;  /* 0x00000008040f7899 */ /* 0x000fe2000800063f */
[----:B------:R-:W-:Y:S01]  /*2da0*/  CS2R R114, SRZ ;  /* 0x0000000000727805 */ /* 0x000fe2000001ff00 */
[----:B------:R-:W-:Y:S01]  /*2db0*/  USHF.L.U32 UR19, UR5, 0x8, URZ ;  /* 0x0000000805137899 */ /* 0x000fe2000800063f */
[----:B------:R-:W-:Y:S02]  /*2dc0*/  CS2R R116, SRZ ;  /* 0x0000000000747805 */ /* 0x000fe4000001ff00 */
[----:B------:R-:W-:Y:S01]  /*2dd0*/  CS2R R118, SRZ ;  /* 0x0000000000767805 */ /* 0x000fe2000001ff00 */
[----:B------:R-:W-:Y:S01]  /*2de0*/  VOTEU.ALL UP0, P2 ;  /* 0x00000000003f7886 */ /* 0x000fe20001000000 */
[----:B------:R-:W-:Y:S01]  /*2df0*/  UMOV UR12, 0x1 ;  /* 0x00000001000c7882 */ /* 0x000fe20000000000 */
[----:B------:R-:W-:Y:S01]  /*2e00*/  VOTEU.ALL UP1, P2 ;  /* 0x00000000003f7886 */ /* 0x000fe20001020000 */
[----:B------:R-:W-:Y:S01]  /*2e10*/  VOTEU.ALL UP2, P2 ;  /* 0x00000000003f7886 */ /* 0x000fe20001040000 */
[----:B------:R-:W-:Y:S01]  /*2e20*/  CS2R R120, SRZ ;  /* 0x0000000000787805 */ /* 0x000fe2000001ff00 */
[----:B------:R-:W-:-:S04]  /*2e30*/  @!UP0 UIADD3 UR16, -UR12, 0x100000, URZ ;  /* 0x001000000c108890 */ /* 0x000fc8000fffe13f */
[----:B------:R-:W-:Y:S02]  /*2e40*/  @!UP0 USHF.L.U32 UR17, UR16, 0xb, URZ ;  /* 0x0000000b10118899 */ /* 0x000fe4000800063f */
[----:B------:R-:W-:Y:S01]  /*2e50*/  @!UP0 USHF.L.U32 UR16, UR16, 0x1, URZ ;  /* 0x0000000110108899 */ /* 0x000fe2000800063f */
        /* <DEDUP_REMOVED lines=9> */
[----:B------:R-:W-:Y:S01]  /*2ef0*/  VOTEU.ALL UP0, P2 ;  /* 0x00000000003f7886 */ /* 0x000fe20001000000 */
[----:B------:R-:W-:Y:S02]  /*2f00*/  CS2R R128, SRZ ;  /* 0x0000000000807805 */ /* 0x000fe4000001ff00 */
[----:B------:R-:W-:Y:S02]  /*2f10*/  CS2R R130, SRZ ;  /* 0x0000000000827805 */ /* 0x000fe4000001ff00 */
[----:B------:R-:W-:Y:S02]  /*2f20*/  CS2R R132, SRZ ;  /* 0x0000000000847805 */ /* 0x000fe4000001ff00 */
[----:B------:R-:W-:-:S02]  /*2f30*/  CS2R R134, SRZ ;  /* 0x0000000000867805 */ /* 0x000fc4000001ff00 */
[----:B------:R-:W-:Y:S02]  /*2f40*/  CS2R R136, SRZ ;  /* 0x0000000000887805 */ /* 0x000fe4000001ff00 */
[----:B------:R-:W-:Y:S01]  /*2f50*/  CS2R R138, SRZ ;  /* 0x00000000008a7805 */ /* 0x000fe2000001ff00 */
[----:B------:R-:W2:Y:S02]  /*2f60*/  FENCE.VIEW.ASYNC.S ;  /* 0x00000000000073c6 */ /* 0x000ea40000000000 */
[----:B--2---:R2:W3:Y:S02]  /*2f70*/  @!UP0 SYNCS.EXCH.64 URZ, [UR42+0x30000], UR16 ;  /* 0x030000102a3f85b2 */ /* 0x0044e40008000100 */
[----:B---3--:R-:W-:Y:S01]  /*2f80*/  BAR.SYNC.DEFER_BLOCKING 0x0 ;  /* 0x0000000000007b1d */ /* 0x008fe20000010000 */
[----:B------:R-:W-:Y:S02]  /*2f90*/  CS2R R140, SRZ ;  /* 0x00000000008c7805 */ /* 0x000fe4000001ff00 */
[----:B------:R-:W-:-:S02]  /*2fa0*/  CS2R R142, SRZ ;  /* 0x00000000008e7805 */ /* 0x000fc4000001ff00 */
[----:B------:R-:W-:Y:S02]  /*2fb0*/  CS2R R144, SRZ ;  /* 0x0000000000907805 */ /* 0x000fe4000001ff00 */
[----:B------:R-:W-:Y:S02]  /*2fc0*/  CS2R R146, SRZ ;  /* 0x0000000000927805 */ /* 0x000fe4000001ff00 */
[----:B------:R-:W-:Y:S02]  /*2fd0*/  CS2R R148, SRZ ;  /* 0x0000000000947805 */ /* 0x000fe4000001ff00 */
[----:B------:R-:W-:Y:S01]  /*2fe0*/  CS2R R150, SRZ ;  /* 0x0000000000967805 */ /* 0x000fe2000001ff00 */
[----:B------:R2:W3:Y:S02]  /*2ff0*/  @!UP1 SYNCS.EXCH.64 URZ, [UR42+0x30008], UR20 ;  /* 0x030008142a3f95b2 */ /* 0x0004e40008000100 */
[----:B---3--:R-:W-:Y:S06]  /*3000*/  BAR.SYNC.DEFER_BLOCKING 0x0 ;  /* 0x0000000000007b1d */ /* 0x008fec0000010000 */
[----:B------:R2:W3:Y:S02]  /*3010*/  @!UP2 SYNCS.EXCH.64 URZ, [UR42+0x30010], UR12 ;  /* 0x0300100c2a3fa5b2 */ /* 0x0004e40008000100 */
[----:B--2---:R-:W-:Y:S05]  /*3020*/  @!P1 BRA `(.L_x_47) ;  /* 0x0000004c00909947 */ /* 0x004fea0003800000 */
[----:B------:R2:W-:Y:S01]  /*3030*/  STL [R1+0x400], RZ ;  /* 0x000400ff01007387 */ /* 0x0005e20000100800 */
[----:B------:R-:W-:Y:S02]  /*3040*/  CS2R R24, SRZ ;  /* 0x0000000000187805 */ /* 0x000fe4000001ff00 */
        /* <DEDUP_REMOVED lines=83> */
[----:B------:R-:W-:Y:S01]  /*3580*/  CS2R R150, SRZ ;  /* 0x0000000000967805 */ /* 0x000fe2000001ff00 */
[----:B------:R-:W-:Y:S01]  /*3590*/  UMOV UR40, URZ ;  /* 0x0000003f00287c82 */ /* 0x000fe20008000000 */
[----:B------:R-:W-:Y:S01]  /*35a0*/  UMOV UR18, URZ ;  /* 0x0000003f00127c82 */ /* 0x000fe20008000000 */
        /* <DEDUP_REMOVED lines=361> */
[----:B------:R2:W-:Y:S02]  /*4c40*/  STL [R1+0x1fc], RZ ;  /* 0x0001fcff01007387 */ /* 0x0005e40000100800 */
.L_x_49:
[----:B---3--:R-:W-:Y:S01]  /*4c50*/  BAR.SYNC.DEFER_BLOCKING 0x0 ;  /* 0x0000000000007b1d */ /* 0x008fe20000010000 */
[----:B------:R-:W-:Y:S01]  /*4c60*/  ULEA UR24, UR40, UR42, 0x3 ;  /* 0x0000002a28187291 */ /* 0x000fe2000f8e183f */
[----:B-1----:R-:W-:Y:S01]  /*4c70*/  @!P2 IMAD.MOV.U32 R0, RZ, RZ, 0x10000 ;  /* 0x00010000ff00a424 */ /* 0x002fe200078e00ff */
[----:B------:R-:W-:Y:S01]  /*4c80*/  ELECT P0, URZ, PT ;  /* 0x00000000003f782f */ /* 0x000fe20003800000 */
[----:B------:R-:W-:-:S03]  /*4c90*/  ULEA UR16, UR40, UR42, 0xf ;  /* 0x0000002a28107291 */ /* 0x000fc6000f8e783f */
[----:B------:R-:W-:Y:S02]  /*4ca0*/  ISETP.LT.U32.AND P0, PT, R4, 0x20, P0 ;  /* 0x000000200400780c */ /* 0x000fe40000701070 */
[----:B------:R-:W-:Y:S01]  /*4cb0*/  ELECT P1, URZ, PT ;  /* 0x00000000003f782f */ /* 0x000fe20003820000 */
[----:B------:R-:W-:-:S03]  /*4cc0*/  UIADD3 UR12, UR16, 0x18000, URZ ;  /* 0x00018000100c7890 */ /* 0x000fc6000fffe03f */
[----:B------:R-:W-:Y:S01]  /*4cd0*/  ISETP.LT.U32.AND P1, PT, R4, 0x20, P1 ;  /* 0x000000200400780c */ /* 0x000fe20000f21070 */
[----:B------:R-:W-:Y:S01]  /*4ce0*/  UMOV UR14, UR18 ;  /* 0x00000012000e7c82 */ /* 0x000fe20008000000 */
[----:B------:R-:W-:Y:S02]  /*4cf0*/  USHF.R.U32.HI UR28, URZ, 0x4, UR16 ;  /* 0x000000043f1c7899 */ /* 0x000fe40008011610 */
[----:B------:R-:W-:Y:S02]  /*4d00*/  USHF.R.U32.HI UR30, URZ, 0x4, UR12 ;  /* 0x000000043f1e7899 */ /* 0x000fe4000801160c */
[----:B------:R-:W-:Y:S01]  /*4d10*/  USGXT.U32 UR28, UR28, 0xe ;  /* 0x0000000e1c1c789a */ /* 0x000fe20008000000 */
[----:B------:R-:W-:Y:S01]  /*4d20*/  VOTEU.ANY UP0, P0 ;  /* 0x00000000003f7886 */ /* 0x000fe20000000100 */
[----:B------:R-:W-:Y:S01]  /*4d30*/  VOTEU.ANY UP2, P0 ;  /* 0x00000000003f7886 */ /* 0x000fe20000040100 */
[----:B------:R-:W-:Y:S01]  /*4d40*/  USGXT.U32 UR30, UR30, 0xe ;  /* 0x0000000e1e1e789a */ /* 0x000fe20008000000 */
[----:B------:R1:W-:Y:S01]  /*4d50*/  @!P2 SYNCS.ARRIVE.TRANS64 RZ, [UR24+0x30000], R0 ;  /* 0x03000000ffffa9a7 */ /* 0x0003e20008000018 */
[----:B------:R3:W-:Y:S06]  /*4d60*/  MEMBAR.ALL.CTA ;  /* 0x0000000000007992 */ /* 0x0007ec0000008000 */
[----:B---3--:R-:W3:Y:S01]  /*4d70*/  FENCE.VIEW.ASYNC.S ;  /* 0x00000000000073c6 */ /* 0x008ee20000000000 */
[----:B------:R-:W-:Y:S01]  /*4d80*/  @UP0 UIADD3 UR17, UR24, 0x30000, URZ ;  /* 0x0003000018110890 */ /* 0x000fe2000fffe03f */
[----:B------:R-:W-:Y:S01]  /*4d90*/  @UP0 UMOV UR20, UR6 ;  /* 0x0000000600140c82 */ /* 0x000fe20008000000 */
[----:B------:R-:W-:Y:S01]  /*4da0*/  @UP0 UMOV UR21, UR7 ;  /* 0x0000000700150c82 */ /* 0x000fe20008000000 */
[----:B---3--:R-:W-:Y:S01]  /*4db0*/  VOTEU.ANY UP1, P1 ;  /* 0x00000000003f7886 */ /* 0x008fe20000820100 */
[----:B------:R-:W-:Y:S01]  /*4dc0*/  VOTEU.ANY UP3, P1 ;  /* 0x00000000003f7886 */ /* 0x000fe20000860100 */
[----:B-1----:R-:W-:-:S03]  /*4dd0*/  IMAD.U32 R0, RZ, RZ, UR41 ;  /* 0x00000029ff007e24 */ /* 0x002fc6000f8e00ff */
[----:B------:R-:W-:Y:S01]  /*4de0*/  @UP1 UIADD3 UR13, UR24, 0x30000, URZ ;  /* 0x00030000180d1890 */ /* 0x000fe2000fffe03f */
[----:B------:R-:W-:Y:S01]  /*4df0*/  @UP1 UMOV UR22, UR8 ;  /* 0x0000000800161c82 */ /* 0x000fe20008000000 */
[----:B------:R-:W-:Y:S01]  /*4e00*/  @UP1 UMOV UR23, UR9 ;  /* 0x0000000900171c82 */ /* 0x000fe20008000000 */
[----:B------:R-:W-:Y:S01]  /*4e10*/  SHF.L.U32 R0, R0, 0x1f, RZ ;  /* 0x0000001f00007819 */ /* 0x000fe200000006ff */
[----:B------:R-:W-:Y:S06]  /*4e20*/  BAR.SYNC.DEFER_BLOCKING 0x0 ;  /* 0x0000000000007b1d */ /* 0x000fec0000010000 */
[----:B------:R1:W-:Y:S02]  /*4e30*/  @UP2 UTMALDG.2D [UR16], [UR20] ;  /* 0x00000010140025b4 */ /* 0x0003e40008008000 */
[----:B------:R-:W-:Y:S06]  /*4e40*/  BAR.SYNC.DEFER_BLOCKING 0x0 ;  /* 0x0000000000007b1d */ /* 0x000fec0000010000 */
[----:B------:R1:W-:Y:S02]  /*4e50*/  @UP3 UTMALDG.2D [UR12], [UR22] ;  /* 0x0000000c160035b4 */ /* 0x0003e40008008000 */
[----:B------:R-:W-:Y:S06]  /*4e60*/  BAR.SYNC.DEFER_BLOCKING 0x0 ;  /* 0x0000000000007b1d */ /* 0x000fec0000010000 */
[----:B------:R-:W3:Y:S02]  /*4e70*/  SYNCS.PHASECHK.TRANS64.TRYWAIT P0, [UR24+0x30000], R0 ;  /* 0x03000000ff0075a7 */ /* 0x000ee40008000158 */
[----:B-1-3--:R-:W-:Y:S05]  /*4e80*/  @!P0 BRA `(.L_x_48) ;  /* 0x0000007000988947 */ /* 0x00afea0003800000 */
.L_x_50:
[----:B------:R-:W-:Y:S01]  /*4e90*/  STL.64 [R1+0x6c8], R150 ;  /* 0x0006c89601007387 */ /* 0x000fe20000100a00 */
[----:B------:R-:W-:Y:S01]  /*4ea0*/  UMOV UR29, 0x40000040 ;  /* 0x40000040001d7882 */ /* 0x000fe20000000000 */
[----:B------:R-:W-:Y:S01]  /*4eb0*/  UMOV UR31, 0x40000040 ;  /* 0x40000040001f7882 */ /* 0x000fe20000000000 */
[----:B------:R-:W-:Y:S01]  /*4ec0*/  UIADD3 UR32, UP0, UR28, 0x2, URZ ;  /* 0x000000021c207890 */ /* 0x000fe2000ff1e03f */
[----:B------:R-:W-:Y:S01]  /*4ed0*/  STL.64 [R1+0x6c0], R148 ;  /* 0x0006c09401007387 */ /* 0x000fe20000100a00 */
[----:B------:R-:W-:Y:S01]  /*4ee0*/  UIADD3 UR34, UP1, UR30, 0x2, URZ ;  /* 0x000000021e227890 */ /* 0x000fe2000ff3e03f */
[----:B------:R-:W1:Y:S02]  /*4ef0*/  LDC R0, c[0x0][0x230] ;  /* 0x00008c00ff007b82 */ /* 0x000e640000000800 */
[----:B------:R-:W-:Y:S04]  /*4f00*/  STL.64 [R1+0x6b8], R146 ;  /* 0x0006b89201007387 */ /* 0x000fe80000100a00 */
        /* <DEDUP_REMOVED lines=10> */
[----:B------:R3:W-:Y:S04]  /*4fb0*/  STL.64 [R1+0x660], R124 ;  /* 0x0006607c01007387 */ /* 0x0007e80000100a00 */
[----:B---3--:R-:W3:Y:S04]  /*4fc0*/  LDL.LU.64 R124, [R1] ;  /* 0x00000000017c7983 */ /* 0x008ee80000300a00 */
[----:B------:R-:W5:Y:S04]  /*4fd0*/  LDL.LU.64 R126, [R1+0x8] ;  /* 0x00000800017e7983 */ /* 0x000f680000300a00 */
[----:B------:R-:W2:Y:S04]  /*4fe0*/  LDL.LU.64 R128, [R1+0x10] ;  /* 0x0000100001807983 */ /* 0x000ea80000300a00 */
[----:B------:R-:W4:Y:S04]  /*4ff0*/  LDL.LU.64 R130, [R1+0x18] ;  /* 0x0000180001827983 */ /* 0x000f280000300a00 */
[----:B------:R-:W3:Y:S04]  /*5000*/  LDL.LU.64 R132, [R1+0x20] ;  /* 0x0000200001847983 */ /* 0x000ee80000300a00 */
        /* <DEDUP_REMOVED lines=9> */
[----:B-----5:R-:W-:Y:S04]  /*50a0*/  STL.64 [R1+0x8c8], R150 ;  /* 0x0008c89601007387 */ /* 0x020fe80000100a00 */
[----:B---3--:R-:W-:Y:S04]  /*50b0*/  STL.64 [R1+0x8c0], R148 ;  /* 0x0008c09401007387 */ /* 0x008fe80000100a00 */
[----:B----4-:R-:W-:Y:S04]  /*50c0*/  STL.64 [R1+0x8b8], R146 ;  /* 0x0008b89201007387 */ /* 0x010fe80000100a00 */
[----:B--2---:R-:W-:Y:S04]  /*50d0*/  STL.64 [R1+0x8b0], R144 ;  /* 0x0008b09001007387 */ /* 0x004fe80000100a00 */
        /* <DEDUP_REMOVED lines=60> */
[----:B--2---:R-:W2:Y:S04]  /*54a0*/  LDL.LU.64 R24, [R1+0x200] ;  /* 0x0002000001187983 */ /* 0x004ea80000300a00 */
[----:B------:R-:W3:Y:S04]  /*54b0*/  LDL.LU.64 R26, [R1+0x208] ;  /* 0x00020800011a7983 */ /* 0x000ee80000300a00 */
[----:B------:R-:W4:Y:S04]  /*54c0*/  LDL.LU.64 R28, [R1+0x210] ;  /* 0x00021000011c7983 */ /* 0x000f280000300a00 */
[----:B------:R-:W5:Y:S04]  /*54d0*/  LDL.LU.64 R30, [R1+0x218] ;  /* 0x00021800011e7983 */ /* 0x000f680000300a00 */
[----:B------:R-:W2:Y:S04]  /*54e0*/  LDL.LU.64 R32, [R1+0x220] ;  /* 0x0002200001207983 */ /* 0x000ea80000300a00 */
        /* <DEDUP_REMOVED lines=59> */
[----:B-----5:R-:W-:Y:S04]  /*58a0*/  STL.64 [R1+0xac8], R150 ;  /* 0x000ac89601007387 */ /* 0x020fe80000100a00 */
[----:B----4-:R-:W-:Y:S04]  /*58b0*/  STL.64 [R1+0xac0], R148 ;  /* 0x000ac09401007387 */ /* 0x010fe80000100a00 */
[----:B---3--:R-:W-:Y:S04]  /*58c0*/  STL.64 [R1+0xab8], R146 ;  /* 0x000ab89201007387 */ /* 0x008fe80000100a00 */
        /* <DEDUP_REMOVED lines=62> */
[----:B------:R-:W2:Y:S04]  /*5cb0*/  LDL.LU.64 R26, [R1+0x408] ;  /* 0x00040800011a7983 */ /* 0x000ea80000300a00 */
        /* <DEDUP_REMOVED lines=61> */
[----:B------:R-:W2:Y:S01]  /*6090*/  LDL.LU.64 R150, [R1+0x5f8] ;  /* 0x0005f80001967983 */ /* 0x000ea20000300a00 */
[----:B------:R-:W-:Y:S01]  /*60a0*/  UMOV UR12, URZ ;  /* 0x0000003f000c7c82 */ /* 0x000fe20008000000 */
[----:B------:R-:W-:Y:S01]  /*60b0*/  UMOV UR13, URZ ;  /* 0x0000003f000d7c82 */ /* 0x000fe20008000000 */
[----:B------:R-:W-:Y:S01]  /*60c0*/  UIADD3.X UR33, UR12, 0x40000040, URZ, UP0, !UPT ;  /* 0x400000400c217890 */ /* 0x000fe200087fe43f */
[----:B------:R-:W3:Y:S01]  /*60d0*/  LDL.LU.64 R152, [R1+0x70] ;  /* 0x0000700001987983 */ /* 0x000ee20000300a00 */
[----:B------:R-:W-:Y:S01]  /*60e0*/  UIADD3.X UR35, UR13, 0x40000040, URZ, UP1, !UPT ;  /* 0x400000400d237890 */ /* 0x000fe20008ffe43f */
[----:B--2---:R-:W-:Y:S01]  /*60f0*/  WARPGROUP.ARRIVE ;  /* 0x00000000000079c5 */ /* 0x004fe20000000000 */
[----:B------:R-:W-:Y:S01]  /*6100*/  UIADD3.64 UR24, UR32, 0x2, URZ ;  /* 0x0000000220187897 */ /* 0x000fe2000fffe03f */
[----:B------:R-:W3:Y:S04]  /*6110*/  LDL.LU.64 R154, [R1+0x78] ;  /* 0x00007800019a7983 */ /* 0x000ee80000300a00 */
[----:B------:R-:W-:Y:S01]  /*6120*/  HGMMA.64x256x16.F32.BF16 R24, gdesc[UR28], R24, gsb0 ;  /* 0x03e000001c1879f0 */ /* 0x000fe20008001818 */
[----:B------:R-:W-:Y:S01]  /*6130*/  UIADD3.64 UR26, UR34, 0x2, URZ ;  /* 0x00000002221a7897 */ /* 0x000fe2000fffe03f */
[----:B------:R-:W3:Y:S01]  /*6140*/  LDL.LU.64 R156, [R1+0x80] ;  /* 0x00008000019c7983 */ /* 0x000ee20000300a00 */
[----:B------:R-:W-:-:S02]  /*6150*/  UIADD3.64 UR20, UR32, 0x4, URZ ;  /* 0x0000000420147897 */ /* 0x000fc4000fffe03f */
[----:B------:R-:W-:Y:S01]  /*6160*/  UIADD3.64 UR22, UR34, 0x4, URZ ;  /* 0x0000000422167897 */ /* 0x000fe2000fffe03f */
[----:B------:R-:W3:Y:S04]  /*6170*/  LDL.LU.64 R158, [R1+0x88] ;  /* 0x00008800019e7983 */ /* 0x000ee80000300a00 */
        /* <DEDUP_REMOVED lines=45> */
[----:B------:R-:W3:Y:S01]  /*6450*/  LDL.LU.64 R250, [R1+0x1f8] ;  /* 0x0001f80001fa7983 */ /* 0x000ee20000300a00 */
[----:B------:R-:W-:-:S02]  /*6460*/  WARPGROUP.DEPBAR.LE gsb0, 0x0 ;  /* 0x00008000000079c5 */ /* 0x000fc40000010000 */
[----:B------:R-:W-:-:S06]  /*6470*/  WARPGROUP.ARRIVE ;  /* 0x00000000000079c5 */ /* 0x000fcc0000000000 */
[----:B------:R-:W-:Y:S03]  /*6480*/  HGMMA.64x256x16.F32.BF16 R24, gdesc[UR32], R24, gsb0 ;  /* 0x03e00000201879f0 */ /* 0x000fe60008001818 */
[----:B------:R-:W-:Y:S02]  /*6490*/  WARPGROUP.DEPBAR.LE gsb0, 0x0 ;  /* 0x00008000000079c5 */ /* 0x000fe40000010000 */
[----:B------:R-:W-:-:S15]  /*64a0*/  WARPGROUP.ARRIVE ;  /* 0x00000000000079c5 */ /* 0x000fde0000000000 */
[----:B------:R-:W-:-:S08]  /*64b0*/  NOP ;  /* 0x0000000000007918 */ /* 0x000fd00000000000 */
[----:B------:R-:W-:Y:S03]  /*64c0*/  HGMMA.64x256x16.F32.BF16 R24, gdesc[UR24], R24, gsb0 ;  /* 0x03e00000181879f0 */ /* 0x000fe60008001818 */
[----:B------:R-:W-:Y:S02]  /*64d0*/  WARPGROUP.DEPBAR.LE gsb0, 0x0 ;  /* 0x00008000000079c5 */ /* 0x000fe40000010000 */
[----:B------:R-:W-:-:S15]  /*64e0*/  WARPGROUP.ARRIVE ;  /* 0x00000000000079c5 */ /* 0x000fde0000000000 */
[----:B------:R-:W-:-:S08]  /*64f0*/  NOP ;  /* 0x0000000000007918 */ /* 0x000fd00000000000 */
[----:B------:R-:W-:Y:S03]  /*6500*/  HGMMA.64x256x16.F32.BF16 R24, gdesc[UR20], R24, gsb0 ;  /* 0x03e00000141879f0 */ /* 0x000fe60008001818 */
[----:B------:R-:W-:Y:S02]  /*6510*/  WARPGROUP.DEPBAR.LE gsb0, 0x0 ;  /* 0x00008000000079c5 */ /* 0x000fe40000010000 */
        /* <DEDUP_REMOVED lines=128> */
[----:B------:R-:W-:-:S02]  /*6d20*/  UIADD3.64 UR28, UR32, 0x1fe, URZ ;  /* 0x000001fe201c7897 */ /* 0x000fc4000fffe03f */
[----:B------:R-:W-:Y:S01]  /*6d30*/  UIADD3.64 UR36, UR32, 0x200, URZ ;  /* 0x0000020020247897 */ /* 0x000fe2000fffe03f */
[----:B------:R-:W-:Y:S01]  /*6d40*/  UMOV UR38, UR34 ;  /* 0x0000002200267c82 */ /* 0x000fe20008000000 */
[----:B------:R-:W-:Y:S01]  /*6d50*/  UMOV UR39, UR35 ;  /* 0x0000002300277c82 */ /* 0x000fe20008000000 */
[----:B------:R-:W-:Y:S02]  /*6d60*/  UIADD3.64 UR24, UR32, 0x202, URZ ;  /* 0x0000020220187897 */ /* 0x000fe4000fffe03f */
[----:B------:R-:W-:Y:S01]  /*6d70*/  UIADD3.64 UR20, UR32, 0x204, URZ ;  /* 0x0000020420147897 */ /* 0x000fe2000fffe03f */
[----:B--2---:R-:W-:-:S06]  /*6d80*/  WARPGROUP.ARRIVE ;  /* 0x00000000000079c5 */ /* 0x004fcc0000000000 */
        /* <DEDUP_REMOVED lines=78> */
[----:B--2---:R-:W3:Y:S04]  /*7270*/  LDL.LU.64 R150, [R1+0x8c8] ;  /* 0x0008c80001967983 */ /* 0x004ee80000300a00 */
        /* <DEDUP_REMOVED lines=13> */
[----:B------:R-:W-:-:S02]  /*7350*/  UIADD3.64 UR28, UR32, 0x3fe, URZ ;  /* 0x000003fe201c7897 */ /* 0x000fc4000fffe03f */
[----:B------:R-:W-:Y:S01]  /*7360*/  UIADD3.64 UR36, UR32, 0x400, URZ ;  /* 0x0000040020247897 */ /* 0x000fe2000fffe03f */
[----:B------:R-:W2:Y:S01]  /*7370*/  LDL.LU.64 R122, [R1+0x858] ;  /* 0x00085800017a7983 */ /* 0x000ea20000300a00 */
[----:B------:R-:W-:Y:S01]  /*7380*/  UMOV UR38, UR34 ;  /* 0x0000002200267c82 */ /* 0x000fe20008000000 */
[----:B------:R-:W-:Y:S01]  /*7390*/  UMOV UR39, UR35 ;  /* 0x0000002300277c82 */ /* 0x000fe20008000000 */
[----:B------:R-:W-:Y:S01]  /*73a0*/  UIADD3.64 UR24, UR32, 0x402, URZ ;  /* 0x0000040220187897 */ /* 0x000fe2000fffe03f */
[----:B------:R-:W2:Y:S01]  /*73b0*/  LDL.LU.64 R120, [R1+0x850] ;  /* 0x0008500001787983 */ /* 0x000ea20000300a00 */
[----:B------:R-:W-:-:S03]  /*73c0*/  UIADD3.64 UR20, UR32, 0x404, URZ ;  /* 0x0000040420147897 */ /* 0x000fc6000fffe03f */
        /* <DEDUP_REMOVED lines=48> */
[----:B---3--:R-:W-:-:S06]  /*76d0*/  WARPGROUP.ARRIVE ;  /* 0x00000000000079c5 */ /* 0x008fcc0000000000 */
        /* <DEDUP_REMOVED lines=14> */
[----:B------:R-:W-:Y:S04]  /*77c0*/  STL.64 [R1], R124 ;  /* 0x0000007c01007387 */ /* 0x000fe80000100a00 */
        /* <DEDUP_REMOVED lines=63> */
[----:B---3--:R-:W2:Y:S04]  /*7bc0*/  LDL.LU.64 R150, [R1+0x6c8] ;  /* 0x0006c80001967983 */ /* 0x008ea80000300a00 */
        /* <DEDUP_REMOVED lines=14> */
[----:B------:R-:W-:Y:S02]  /*7cb0*/  UIADD3.64 UR24, UR32, 0x602, URZ ;  /* 0x0000060220187897 */ /* 0x000fe4000fffe03f */
[----:B------:R-:W-:Y:S02]  /*7cc0*/  UIADD3.64 UR20, UR32, 0x604, URZ ;  /* 0x0000060420147897 */ /* 0x000fe4000fffe03f */
[----:B------:R-:W-:Y:S02]  /*7cd0*/  UIADD3 UR18, UR18, 0x40, URZ ;  /* 0x0000004012127890 */ /* 0x000fe4000fffe03f */
[----:B------:R-:W-:-:S04]  /*7ce0*/  UIADD3 UR40, UR40, 0x1, URZ ;  /* 0x0000000128287890 */ /* 0x000fc8000fffe03f */
[----:B-1----:R-:W-:Y:S01]  /*7cf0*/  ISETP.LE.AND P0, PT, R0, UR18, PT ;  /* 0x0000001200007c0c */ /* 0x002fe2000bf03270 */
[----:B------:R-:W-:-:S04]  /*7d00*/  UISETP.NE.U32.AND UP0, UPT, UR40, 0x3, UPT ;  /* 0x000000032800788c */ /* 0x000fc8000bf05070 */
[----:B------:R-:W-:Y:S02]  /*7d10*/  USEL UR12, URZ, 0x1, UP0 ;  /* 0x000000013f0c7887 */ /* 0x000fe40008000000 */
[----:B------:R-:W-:Y:S02]  /*7d20*/  USEL UR40, UR40, URZ, UP0 ;  /* 0x0000003f28287287 */ /* 0x000fe40008000000 */
[----:B------:R-:W-:Y:S01]  /*7d30*/  ULOP3.LUT UR41, UR41, UR12, URZ, 0x3c, !UPT ;  /* 0x0000000c29297292 */ /* 0x000fe2000f8e3c3f */
[----:B--2---:R-:W-:-:S06]  /*7d40*/  WARPGROUP.ARRIVE ;  /* 0x00000000000079c5 */ /* 0x004fcc0000000000 */
[----:B------:R-:W-:Y:S01]  /*7d50*/  HGMMA.64x256x16.F32.BF16 R24, gdesc[UR28], R24, gsb0 ;  /* 0x03e000001c1879f0 */ /* 0x000fe20008001818 */
[----:B------:R-:W-:Y:S01]  /*7d60*/  UIADD3.64 UR28, UR32, 0x600, URZ ;  /* 0x00000600201c7897 */ /* 0x000fe2000fffe03f */
[----:B------:R-:W-:Y:S01]  /*7d70*/  UMOV UR30, UR34 ;  /* 0x00000022001e7c82 */ /* 0x000fe20008000000 */
[----:B------:R-:W-:Y:S01]  /*7d80*/  UMOV UR31, UR35 ;  /* 0x00000023001f7c82 */ /* 0x000fe20008000000 */
[----:B------:R-:W-:Y:S02]  /*7d90*/  WARPGROUP.DEPBAR.LE gsb0, 0x0 ;  /* 0x00008000000079c5 */ /* 0x000fe40000010000 */
[----:B------:R-:W-:-:S15]  /*7da0*/  WARPGROUP.ARRIVE ;  /* 0x00000000000079c5 */ /* 0x000fde0000000000 */
[----:B------:R-:W-:-:S07]  /*7db0*/  NOP ;  /* 0x0000000000007918 */ /* 0x000fce0000000000 */
        /* <DEDUP_REMOVED lines=10> */
[----:B----4-:R-:W-:Y:S05]  /*7e60*/  @!P0 BRA `(.L_x_49) ;  /* 0xffffffcc00788947 */ /* 0x010fea000383ffff */
.L_x_47:
[----:B------:R-:W2:Y:S04]  /*7e70*/  LDL.LU R157, [R1+0x41c] ;  /* 0x00041c00019d7983 */ /* 0x000ea80000300800 */
[----:B-1----:R-:W5:Y:S04]  /*7e80*/  LDL.LU R3, [R1+0x418] ;  /* 0x0004180001037983 */ /* 0x002f680000300800 */
[----:B------:R-:W3:Y:S04]  /*7e90*/  LDL.LU R156, [R1+0x44c] ;  /* 0x00044c00019c7983 */ /* 0x000ee80000300800 */
[----:B------:R-:W5:Y:S04]  /*7ea0*/  LDL.LU R155, [R1+0x448] ;  /* 0x00044800019b7983 */ /* 0x000f680000300800 */
        /* <DEDUP_REMOVED lines=22> */
[----:B----4-:R-:W4:Y:S04]  /*8010*/  LDL.LU R2, [R1+0x5cc] ;  /* 0x0005cc0001027983 */ /* 0x010f280000300800 */
[----:B------:R-:W4:Y:S04]  /*8020*/  LDL.LU R0, [R1+0x5c8] ;  /* 0x0005c80001007983 */ /* 0x000f280000300800 */
[----:B------:R-:W2:Y:S04]  /*8030*/  LDL.LU R159, [R1+0x404] ;  /* 0x00040400019f7983 */ /* 0x000ea80000300800 */
[----:B------:R-:W2:Y:S04]  /*8040*/  LDL.LU R158, [R1+0x400] ;  /* 0x00040000019e7983 */ /* 0x000ea80000300800 */
[----:B------:R-:W-:Y:S04]  /*8050*/  STL [R1+0x7dc], R56 ;  /* 0x0007dc3801007387 */ /* 0x000fe80000100800 */
        /* <DEDUP_REMOVED lines=73> */
[----:B------:R-:W-:Y:S01]  /*84f0*/  STL [R1+0x6b4], R130 ;  /* 0x0006b48201007387 */ /* 0x000fe20000100800 */
[----:B--2---:R-:W-:-:S03]  /*8500*/  F2FP.BF16.F32.PACK_AB R4, R159, R158 ;  /* 0x0000009e9f04723e */ /* 0x004fc600000010ff */
        /* <DEDUP_REMOVED lines=21> */
[----:B------:R1:W-:Y:S04]  /*8660*/  STL [R1+0x650], R4 ;  /* 0x0006500401007387 */ /* 0x0003e80000100800 */
[----:B------:R-:W2:Y:S04]  /*8670*/  LDL.LU R201, [R1+0x40c] ;  /* 0x00040c0001c97983 */ /* 0x000ea80000300800 */
[----:B------:R-:W2:Y:S04]  /*8680*/  LDL.LU R200, [R1+0x408] ;  /* 0x0004080001c87983 */ /* 0x000ea80000300800 */
[----:B------:R-:W4:Y:S04]  /*8690*/  LDL.LU R199, [R1+0x414] ;  /* 0x0004140001c77983 */ /* 0x000f280000300800 */
[----:B------:R-:W4:Y:S01]  /*86a0*/  LDL.LU R198, [R1+0x410] ;  /* 0x0004100001c67983 */ /* 0x000f220000300800 */
[----:B------:R-:W-:-:S03]  /*86b0*/  IMAD.MOV.U32 R197, RZ, RZ, R157 ;  /* 0x000000ffffc57224 */ /* 0x000fc600078e009d */
[----:B------:R-:W4:Y:S04]  /*86c0*/  LDL.LU R196, [R1+0x424] ;  /* 0x0004240001c47983 */ /* 0x000f280000300800 */
        /* <DEDUP_REMOVED lines=8> */
[----:B------:R-:W4:Y:S01]  /*8750*/  LDL.LU R187, [R1+0x440] ;  /* 0x0004400001bb7983 */ /* 0x000f220000300800 */
[----:B---3--:R-:W-:-:S02]  /*8760*/  IMAD.MOV.U32 R186, RZ, RZ, R156 ;  /* 0x000000ffffba7224 */ /* 0x008fc400078e009c */
[----:B-----5:R-:W-:Y:S01]  /*8770*/  IMAD.MOV.U32 R185, RZ, RZ, R155 ;  /* 0x000000ffffb97224 */ /* 0x020fe200078e009b */
[----:B------:R-:W3:Y:S04]  /*8780*/  LDL.LU R184, [R1+0x454] ;  /* 0x0004540001b87983 */ /* 0x000ee80000300800 */
[----:B------:R-:W3:Y:S01]  /*8790*/  LDL.LU R183, [R1+0x450] ;  /* 0x0004500001b77983 */ /* 0x000ee20000300800 */
[----:B------:R-:W-:Y:S02]  /*87a0*/  IMAD.MOV.U32 R182, RZ, RZ, R154 ;  /* 0x000000ffffb67224 */ /* 0x000fe400078e009a */
[----:B------:R-:W-:Y:S01]  /*87b0*/  IMAD.MOV.U32 R181, RZ, RZ, R153 ;  /* 0x000000ffffb57224 */ /* 0x000fe200078e0099 */
[----:B------:R-:W5:Y:S04]  /*87c0*/  LDL.LU R180, [R1+0x464] ;  /* 0x0004640001b47983 */ /* 0x000f680000300800 */
[----:B------:R-:W5:Y:S01]  /*87d0*/  LDL.LU R179, [R1+0x460] ;  /* 0x0004600001b37983 */ /* 0x000f620000300800 */
[----:B------:R-:W-:-:S02]  /*87e0*/  IMAD.MOV.U32 R178, RZ, RZ, R152 ;  /* 0x000000ffffb27224 */ /* 0x000fc400078e0098 */
[----:B------:R-:W-:Y:S01]  /*87f0*/  IMAD.MOV.U32 R177, RZ, RZ, R23 ;  /* 0x000000ffffb17224 */ /* 0x000fe200078e0017 */
[----:B------:R-:W5:Y:S04]  /*8800*/  LDL.LU R176, [R1+0x474] ;  /* 0x0004740001b07983 */ /* 0x000f680000300800 */
[----:B------:R-:W5:Y:S01]  /*8810*/  LDL.LU R175, [R1+0x470] ;  /* 0x0004700001af7983 */ /* 0x000f620000300800 */
[----:B------:R-:W-:Y:S02]  /*8820*/  IMAD.MOV.U32 R174, RZ, RZ, R22 ;  /* 0x000000ffffae7224 */ /* 0x000fe400078e0016 */
[----:B------:R-:W-:Y:S01]  /*8830*/  IMAD.MOV.U32 R173, RZ, RZ, R21 ;  /* 0x000000ffffad7224 */ /* 0x000fe200078e0015 */
        /* <DEDUP_REMOVED lines=24> */
[----:B------:R-:W5:Y:S01]  /*89c0*/  LDL.LU R20, [R1+0x4e4] ;  /* 0x0004e40001147983 */ /* 0x000f620000300800 */
[----:B------:R-:W-:-:S03]  /*89d0*/  IMAD.MOV.U32 R18, RZ, RZ, R16 ;  /* 0x000000ffff127224 */ /* 0x000fc600078e0010 */
[----:B------:R-:W5:Y:S01]  /*89e0*/  LDL.LU R19, [R1+0x4e0] ;  /* 0x0004e00001137983 */ /* 0x000f620000300800 */
[----:B------:R-:W-:-:S03]  /*89f0*/  IMAD.MOV.U32 R17, RZ, RZ, R15 ;  /* 0x000000ffff117224 */ /* 0x000fc600078e000f */
[----:B------:R-:W5:Y:S04]  /*8a00*/  LDL.LU R16, [R1+0x4f4] ;  /* 0x0004f40001107983 */ /* 0x000f680000300800 */
[----:B------:R-:W5:Y:S01]  /*8a10*/  LDL.LU R15, [R1+0x4f0] ;  /* 0x0004f000010f7983 */ /* 0x000f620000300800 */
[----:B-1----:R-:W-:Y:S02]  /*8a20*/  F2FP.BF16.F32.PACK_AB R4, R186, R185 ;  /* 0x000000b9ba04723e */ /* 0x002fe400000010ff */
[----:B------:R-:W-:Y:S01]  /*8a30*/  F2FP.BF16.F32.PACK_AB R17, R18, R17 ;  /* 0x000000111211723e */ /* 0x000fe200000010ff */
[----:B------:R-:W-:Y:S01]  /*8a40*/  BAR.SYNC.DEFER_BLOCKING 0x0 ;  /* 0x0000000000007b1d */ /* 0x000fe20000010000 */
[----:B------:R-:W-:Y:S02]  /*8a50*/  F2FP.BF16.F32.PACK_AB R3, R197, R3 ;  /* 0x00000003c503723e */ /* 0x000fe400000010ff */
[----:B------:R-:W-:-:S02]  /*8a60*/  F2FP.BF16.F32.PACK_AB R24, R25, R24 ;  /* 0x000000181918723e */ /* 0x000fc400000010ff */
[----:B--2---:R-:W-:Y:S01]  /*8a70*/  F2FP.BF16.F32.PACK_AB R150, R201, R200 ;  /* 0x000000c8c996723e */ /* 0x004fe200000010ff */
[----:B------:R-:W1:Y:S01]  /*8a80*/  @!P2 SYNCS.CCTL.IV [UR42+0x30000] ;  /* 0x03000000ff00a9b1 */ /* 0x000e62000800002a */
[----:B----4-:R-:W-:Y:S01]  /*8a90*/  F2FP.BF16.F32.PACK_AB R151, R199, R198 ;  /* 0x000000c6c797723e */ /* 0x010fe200000010ff */
[----:B-1----:R-:W-:Y:S01]  /*8aa0*/  BAR.SYNC.DEFER_BLOCKING 0x0 ;  /* 0x0000000000007b1d */ /* 0x002fe20000010000 */
[----:B------:R-:W-:Y:S02]  /*8ab0*/  F2FP.BF16.F32.PACK_AB R130, R196, R195 ;  /* 0x000000c3c482723e */ /* 0x000fe400000010ff */
[----:B------:R-:W-:Y:S02]  /*8ac0*/  F2FP.BF16.F32.PACK_AB R131, R194, R193 ;  /* 0x000000c1c283723e */ /* 0x000fe400000010ff */
[----:B------:R-:W-:Y:S01]  /*8ad0*/  F2FP.BF16.F32.PACK_AB R132, R192, R191 ;  /* 0x000000bfc084723e */ /* 0x000fe200000010ff */
[----:B------:R-:W1:Y:S01]  /*8ae0*/  @!P2 SYNCS.CCTL.IV [UR42+0x30008] ;  /* 0x03000800ff00a9b1 */ /* 0x000e62000800002a */
[----:B------:R-:W-:Y:S01]  /*8af0*/  F2FP.BF16.F32.PACK_AB R133, R190, R189 ;  /* 0x000000bdbe85723e */ /* 0x000fe200000010ff */
[----:B-1----:R-:W-:Y:S01]  /*8b00*/  BAR.SYNC.DEFER_BLOCKING 0x0 ;  /* 0x0000000000007b1d */ /* 0x002fe20000010000 */
[----:B------:R-:W-:-:S05]  /*8b10*/  F2FP.BF16.F32.PACK_AB R56, R188, R187 ;  /* 0x000000bbbc38723e */ /* 0x000fca00000010ff */
[----:B------:R1:W-:Y:S01]  /*8b20*/  STL [R1+0x630], R56 ;  /* 0x0006303801007387 */ /* 0x0003e20000100800 */
[----:B---3--:R-:W-:-:S03]  /*8b30*/  F2FP.BF16.F32.PACK_AB R57, R184, R183 ;  /* 0x000000b7b839723e */ /* 0x008fc600000010ff */
[----:B------:R2:W-:Y:S04]  /*8b40*/  STL [R1+0x634], R4 ;  /* 0x0006340401007387 */ /* 0x0005e80000100800 */
[----:B------:R3:W-:Y:S01]  /*8b50*/  STL [R1+0x638], R57 ;  /* 0x0006383901007387 */ /* 0x0007e20000100800 */
[----:B-1----:R-:W-:Y:S02]  /*8b60*/  F2FP.BF16.F32.PACK_AB R56, R182, R181 ;  /* 0x000000b5b638723e */ /* 0x002fe400000010ff */
[----:B-----5:R-:W-:-:S03]  /*8b70*/  F2FP.BF16.F32.PACK_AB R146, R172, R171 ;  /* 0x000000abac92723e */ /* 0x020fc600000010ff */
[----:B------:R1:W-:Y:S01]  /*8b80*/  STL [R1+0x63c], R56 ;  /* 0x00063c3801007387 */ /* 0x0003e20000100800 */
[----:B--2---:R-:W-:Y:S01]  /*8b90*/  F2FP.BF16.F32.PACK_AB R4, R180, R179 ;  /* 0x000000b3b404723e */ /* 0x004fe200000010ff */
[----:B------:R-:W2:Y:S01]  /*8ba0*/  @!P2 SYNCS.CCTL.IV [UR42+0x30010] ;  /* 0x03001000ff00a9b1 */ /* 0x000ea2000800002a */
[----:B---3--:R-:W-:-:S03]  /*8bb0*/  F2FP.BF16.F32.PACK_AB R57, R178, R177 ;  /* 0x000000b1b239723e */ /* 0x008fc600000010ff */
[----:B------:R3:W-:Y:S01]  /*8bc0*/  STL [R1+0x620], R4 ;  /* 0x0006200401007387 */ /* 0x0007e20000100800 */
[----:B------:R-:W-:Y:S02]  /*8bd0*/  F2FP.BF16.F32.PACK_AB R147, R170, R169 ;  /* 0x000000a9aa93723e */ /* 0x000fe400000010ff */
[----:B-1----:R-:W-:Y:S01]  /*8be0*/  F2FP.BF16.F32.PACK_AB R56, R176, R175 ;  /* 0x000000afb038723e */ /* 0x002fe200000010ff */
[----:B------:R-:W-:Y:S04]  /*8bf0*/  STL [R1+0x624], R57 ;  /* 0x0006243901007387 */ /* 0x000fe80000100800 */
[----:B------:R1:W-:Y:S01]  /*8c00*/  STL [R1+0x628], R56 ;  /* 0x0006283801007387 */ /* 0x0003e20000100800 */
[----:B---3--:R-:W-:Y:S02]  /*8c10*/  F2FP.BF16.F32.PACK_AB R4, R174, R173 ;  /* 0x000000adae04723e */ /* 0x008fe400000010ff */
[----:B------:R-:W-:-:S03]  /*8c20*/  F2FP.BF16.F32.PACK_AB R148, R168, R167 ;  /* 0x000000a7a894723e */ /* 0x000fc600000010ff */
[----:B------:R3:W-:Y:S01]  /*8c30*/  STL [R1+0x62c], R4 ;  /* 0x00062c0401007387 */ /* 0x0007e20000100800 */
[----:B------:R-:W-:Y:S02]  /*8c40*/  F2FP.BF16.F32.PACK_AB R149, R166, R165 ;  /* 0x000000a5a695723e */ /* 0x000fe400000010ff */
[----:B-1----:R-:W-:Y:S02]  /*8c50*/  F2FP.BF16.F32.PACK_AB R56, R154, R153 ;  /* 0x000000999a38723e */ /* 0x002fe400000010ff */
[----:B------:R-:W-:Y:S02]  /*8c60*/  F2FP.BF16.F32.PACK_AB R126, R164, R163 ;  /* 0x000000a3a47e723e */ /* 0x000fe400000010ff */
[----:B------:R-:W-:Y:S02]  /*8c70*/  F2FP.BF16.F32.PACK_AB R127, R162, R161 ;  /* 0x000000a1a27f723e */ /* 0x000fe400000010ff */
[----:B------:R-:W-:Y:S02]  /*8c80*/  F2FP.BF16.F32.PACK_AB R128, R160, R159 ;  /* 0x0000009fa080723e */ /* 0x000fe400000010ff */
[----:B------:R-:W-:-:S02]  /*8c90*/  F2FP.BF16.F32.PACK_AB R129, R158, R157 ;  /* 0x0000009d9e81723e */ /* 0x000fc400000010ff */
[----:B---3--:R-:W-:-:S05]  /*8ca0*/  F2FP.BF16.F32.PACK_AB R4, R156, R155 ;  /* 0x0000009b9c04723e */ /* 0x008fca00000010ff */
[----:B------:R1:W-:Y:S01]  /*8cb0*/  STL [R1+0x4a0], R4 ;  /* 0x0004a00401007387 */ /* 0x0003e20000100800 */
[----:B------:R-:W-:-:S03]  /*8cc0*/  F2FP.BF16.F32.PACK_AB R23, R152, R23 ;  /* 0x000000179817723e */ /* 0x000fc600000010ff */
[----:B------:R-:W-:Y:S04]  /*8cd0*/  STL [R1+0x4a4], R56 ;  /* 0x0004a43801007387 */ /* 0x000fe80000100800 */
[----:B------:R-:W-:Y:S01]  /*8ce0*/  STL [R1+0x4a8], R23 ;  /* 0x0004a81701007387 */ /* 0x000fe20000100800 */
[----:B-1----:R-:W-:-:S05]  /*8cf0*/  F2FP.BF16.F32.PACK_AB R4, R22, R21 ;  /* 0x000000151604723e */ /* 0x002fca00000010ff */
[----:B------:R1:W-:Y:S01]  /*8d00*/  STL [R1+0x4ac], R4 ;  /* 0x0004ac0401007387 */ /* 0x0003e20000100800 */
[----:B------:R-:W-:Y:S02]  /*8d10*/  F2FP.BF16.F32.PACK_AB R15, R16, R15 ;  /* 0x0000000f100f723e */ /* 0x000fe400000010ff */
[----:B-1----:R-:W-:-:S05]  /*8d20*/  F2FP.BF16.F32.PACK_AB R4, R20, R19 ;  /* 0x000000131404723e */ /* 0x002fca00000010ff */
[----:B------:R1:W-:Y:S04]  /*8d30*/  STL [R1+0x490], R4 ;  /* 0x0004900401007387 */ /* 0x0003e80000100800 */
[----:B------:R3:W-:Y:S04]  /*8d40*/  STL [R1+0x494], R17 ;  /* 0x0004941101007387 */ /* 0x0007e80000100800 */
[----:B------:R4:W-:Y:S01]  /*8d50*/  STL [R1+0x498], R15 ;  /* 0x0004980f01007387 */ /* 0x0009e20000100800 */
[----:B-1----:R-:W-:-:S05]  /*8d60*/  F2FP.BF16.F32.PACK_AB R4, R14, R13 ;  /* 0x0000000d0e04723e */ /* 0x002fca00000010ff */
[----:B------:R1:W-:Y:S04]  /*8d70*/  STL [R1+0x49c], R4 ;  /* 0x00049c0401007387 */ /* 0x0003e80000100800 */
[----:B------:R-:W5:Y:S04]  /*8d80*/  LDL.LU R194, [R1+0x504] ;  /* 0x0005040001c27983 */ /* 0x000f680000300800 */
[----:B------:R-:W5:Y:S04]  /*8d90*/  LDL.LU R193, [R1+0x500] ;  /* 0x0005000001c17983 */ /* 0x000f680000300800 */
[----:B------:R-:W2:Y:S04]  /*8da0*/  LDL.LU R192, [R1+0x50c] ;  /* 0x00050c0001c07983 */ /* 0x000ea80000300800 */
        /* <DEDUP_REMOVED lines=14> */
[----:B------:R-:W2:Y:S01]  /*8e90*/  LDL.LU R177, [R1+0x540] ;  /* 0x0005400001b17983 */ /* 0x000ea20000300800 */
[----:B------:R-:W-:-:S02]  /*8ea0*/  IMAD.MOV.U32 R176, RZ, RZ, R12 ;  /* 0x000000ffffb07224 */ /* 0x000fc400078e000c */
[----:B------:R-:W-:Y:S01]  /*8eb0*/  IMAD.MOV.U32 R175, RZ, RZ, R11 ;  /* 0x000000ffffaf7224 */ /* 0x000fe200078e000b */
[----:B------:R-:W2:Y:S04]  /*8ec0*/  LDL.LU R174, [R1+0x554] ;  /* 0x0005540001ae7983 */ /* 0x000ea80000300800 */
[----:B------:R-:W2:Y:S01]  /*8ed0*/  LDL.LU R173, [R1+0x550] ;  /* 0x0005500001ad7983 */ /* 0x000ea20000300800 */
[----:B------:R-:W-:Y:S02]  /*8ee0*/  IMAD.MOV.U32 R172, RZ, RZ, R10 ;  /* 0x000000ffffac7224 */ /* 0x000fe400078e000a */
[----:B------:R-:W-:Y:S01]  /*8ef0*/  IMAD.MOV.U32 R171, RZ, RZ, R9 ;  /* 0x000000ffffab7224 */ /* 0x000fe200078e0009 */
        /* <DEDUP_REMOVED lines=25> */
[----:B---3--:R-:W3:Y:S01]  /*9090*/  LDL.LU R17, [R1+0x5c0] ;  /* 0x0005c00001117983 */ /* 0x008ee20000300800 */
[----:B------:R-:W-:-:S02]  /*90a0*/  IMAD.MOV.U32 R16, RZ, RZ, R2 ;  /* 0x000000ffff107224 */ /* 0x000fc400078e0002 */
[----:B----4-:R-:W-:Y:S01]  /*90b0*/  IMAD.MOV.U32 R15, RZ, RZ, R0 ;  /* 0x000000ffff0f7224 */ /* 0x010fe200078e0000 */
        /* <DEDUP_REMOVED lines=12> */
[----:B-1----:R-:W-:-:S02]  /*9180*/  F2FP.BF16.F32.PACK_AB R4, R176, R175 ;  /* 0x000000afb004723e */ /* 0x002fc400000010ff */
[----:B------:R-:W-:Y:S02]  /*9190*/  F2FP.BF16.F32.PACK_AB R15, R16, R15 ;  /* 0x0000000f100f723e */ /* 0x000fe400000010ff */
[----:B-----5:R-:W-:Y:S02]  /*91a0*/  F2FP.BF16.F32.PACK_AB R142, R194, R193 ;  /* 0x000000c1c28e723e */ /* 0x020fe400000010ff */
[----:B--2---:R-:W-:Y:S02]  /*91b0*/  F2FP.BF16.F32.PACK_AB R143, R192, R191 ;  /* 0x000000bfc08f723e */ /* 0x004fe400000010ff */
[----:B------:R-:W-:Y:S02]  /*91c0*/  F2FP.BF16.F32.PACK_AB R144, R190, R189 ;  /* 0x000000bdbe90723e */ /* 0x000fe400000010ff */
[----:B------:R-:W-:Y:S02]  /*91d0*/  F2FP.BF16.F32.PACK_AB R145, R188, R187 ;  /* 0x000000bbbc91723e */ /* 0x000fe400000010ff */
[----:B------:R-:W-:-:S02]  /*91e0*/  F2FP.BF16.F32.PACK_AB R122, R186, R185 ;  /* 0x000000b9ba7a723e */ /* 0x000fc400000010ff */
[----:B------:R-:W-:Y:S02]  /*91f0*/  F2FP.BF16.F32.PACK_AB R123, R184, R183 ;  /* 0x000000b7b87b723e */ /* 0x000fe400000010ff */
[----:B------:R-:W-:Y:S02]  /*9200*/  F2FP.BF16.F32.PACK_AB R124, R182, R181 ;  /* 0x000000b5b67c723e */ /* 0x000fe400000010ff */
[----:B------:R-:W-:Y:S02]  /*9210*/  F2FP.BF16.F32.PACK_AB R125, R180, R179 ;  /* 0x000000b3b47d723e */ /* 0x000fe400000010ff */
[----:B------:R-:W-:-:S05]  /*9220*/  F2FP.BF16.F32.PACK_AB R56, R178, R177 ;  /* 0x000000b1b238723e */ /* 0x000fca00000010ff */
[----:B------:R1:W-:Y:S01]  /*9230*/  STL [R1+0x460], R56 ;  /* 0x0004603801007387 */ /* 0x0003e20000100800 */
[----:B------:R-:W-:-:S03]  /*9240*/  F2FP.BF16.F32.PACK_AB R57, R174, R173 ;  /* 0x000000adae39723e */ /* 0x000fc600000010ff */
[----:B------:R2:W-:Y:S04]  /*9250*/  STL [R1+0x464], R4 ;  /* 0x0004640401007387 */ /* 0x0005e80000100800 */
[----:B------:R5:W-:Y:S01]  /*9260*/  STL [R1+0x468], R57 ;  /* 0x0004683901007387 */ /* 0x000be20000100800 */
[----:B-1----:R-:W-:Y:S02]  /*9270*/  F2FP.BF16.F32.PACK_AB R56, R172, R171 ;  /* 0x000000abac38723e */ /* 0x002fe400000010ff */
[----:B--2---:R-:W-:-:S03]  /*9280*/  F2FP.BF16.F32.PACK_AB R4, R170, R169 ;  /* 0x000000a9aa04723e */ /* 0x004fc600000010ff */
[----:B------:R1:W-:Y:S01]  /*9290*/  STL [R1+0x46c], R56 ;  /* 0x00046c3801007387 */ /* 0x0003e20000100800 */
[----:B-----5:R-:W-:-:S03]  /*92a0*/  F2FP.BF16.F32.PACK_AB R57, R168, R167 ;  /* 0x000000a7a839723e */ /* 0x020fc600000010ff */
[----:B------:R2:W-:Y:S04]  /*92b0*/  STL [R1+0x450], R4 ;  /* 0x0004500401007387 */ /* 0x0005e80000100800 */
[----:B------:R-:W-:Y:S01]  /*92c0*/  STL [R1+0x454], R57 ;  /* 0x0004543901007387 */ /* 0x000fe20000100800 */
[----:B-1----:R-:W-:Y:S02]  /*92d0*/  F2FP.BF16.F32.PACK_AB R56, R166, R165 ;  /* 0x000000a5a638723e */ /* 0x002fe400000010ff */
[----:B------:R-:W-:Y:S02]  /*92e0*/  F2FP.BF16.F32.PACK_AB R138, R162, R161 ;  /* 0x000000a1a28a723e */ /* 0x000fe400000010ff */
[----:B--2---:R-:W-:Y:S01]  /*92f0*/  F2FP.BF16.F32.PACK_AB R4, R164, R163 ;  /* 0x000000a3a404723e */ /* 0x004fe200000010ff */
[----:B------:R-:W-:Y:S04]  /*9300*/  STL [R1+0x458], R56 ;  /* 0x0004583801007387 */ /* 0x000fe80000100800 */
[----:B------:R3:W-:Y:S01]  /*9310*/  STL [R1+0x45c], R4 ;  /* 0x00045c0401007387 */ /* 0x0007e20000100800 */
[----:B------:R-:W-:-:S02]  /*9320*/  F2FP.BF16.F32.PACK_AB R139, R160, R159 ;  /* 0x0000009fa08b723e */ /* 0x000fc400000010ff */
[----:B------:R-:W-:Y:S02]  /*9330*/  F2FP.BF16.F32.PACK_AB R140, R158, R157 ;  /* 0x0000009d9e8c723e */ /* 0x000fe400000010ff */
[----:B------:R-:W-:Y:S02]  /*9340*/  F2FP.BF16.F32.PACK_AB R141, R156, R155 ;  /* 0x0000009b9c8d723e */ /* 0x000fe400000010ff */
[----:B------:R-:W-:Y:S02]  /*9350*/  F2FP.BF16.F32.PACK_AB R118, R154, R153 ;  /* 0x000000999a76723e */ /* 0x000fe400000010ff */
[----:B------:R-:W-:Y:S02]  /*9360*/  F2FP.BF16.F32.PACK_AB R119, R152, R23 ;  /* 0x000000179877723e */ /* 0x000fe400000010ff */
[----:B------:R-:W-:Y:S02]  /*9370*/  F2FP.BF16.F32.PACK_AB R120, R22, R21 ;  /* 0x000000151678723e */ /* 0x000fe400000010ff */
[----:B------:R-:W-:-:S02]  /*9380*/  F2FP.BF16.F32.PACK_AB R121, R20, R19 ;  /* 0x000000131479723e */ /* 0x000fc400000010ff */
[----:B---3--:R-:W-:-:S05]  /*9390*/  F2FP.BF16.F32.PACK_AB R4, R18, R17 ;  /* 0x000000111204723e */ /* 0x008fca00000010ff */
[----:B------:R1:W-:Y:S01]  /*93a0*/  STL [R1+0x420], R4 ;  /* 0x0004200401007387 */ /* 0x0003e20000100800 */
[----:B----4-:R-:W-:-:S03]  /*93b0*/  F2FP.BF16.F32.PACK_AB R13, R14, R13 ;  /* 0x0000000d0e0d723e */ /* 0x010fc600000010ff */
[----:B------:R-:W-:Y:S04]  /*93c0*/  STL [R1+0x424], R15 ;  /* 0x0004240f01007387 */ /* 0x000fe80000100800 */
[----:B------:R-:W-:Y:S01]  /*93d0*/  STL [R1+0x428], R13 ;  /* 0x0004280d01007387 */ /* 0x000fe20000100800 */
[----:B-1----:R-:W-:-:S05]  /*93e0*/  F2FP.BF16.F32.PACK_AB R4, R12, R11 ;  /* 0x0000000b0c04723e */ /* 0x002fca00000010ff */
[----:B------:R1:W-:Y:S01]  /*93f0*/  STL [R1+0x42c], R4 ;  /* 0x00042c0401007387 */ /* 0x0003e20000100800 */
[----:B------:R-:W-:-:S05]  /*9400*/  F2FP.BF16.F32.PACK_AB R9, R10, R9 ;  /* 0x000000090a09723e */ /* 0x000fca00000010ff */
[----:B------:R-:W-:Y:S01]  /*9410*/  STL [R1+0x410], R9 ;  /* 0x0004100901007387 */ /* 0x000fe20000100800 */
[----:B------:R-:W-:-:S05]  /*9420*/  F2FP.BF16.F32.PACK_AB R7, R8, R7 ;  /* 0x000000070807723e */ /* 0x000fca00000010ff */
[----:B------:R-:W-:Y:S01]  /*9430*/  STL [R1+0x414], R7 ;  /* 0x0004140701007387 */ /* 0x000fe20000100800 */
[----:B-1----:R-:W-:-:S03]  /*9440*/  F2FP.BF16.F32.PACK_AB R4, R6, R5 ;  /* 0x000000050604723e */ /* 0x002fc600000010ff */
[----:B------:R-:W2:Y:S04]  /*9450*/  LDL.LU R60, [R1+0x204] ;  /* 0x00020400013c7983 */ /* 0x000ea80000300800 */
[----:B------:R1:W-:Y:S01]  /*9460*/  STL [R1+0x418], R4 ;  /* 0x0004180401007387 */ /* 0x0003e20000100800 */
[----:B------:R-:W-:-:S03]  /*9470*/  F2FP.BF16.F32.PACK_AB R0, R2, R0 ;  /* 0x000000000200723e */ /* 0x000fc600000010ff */
[----:B------:R-:W2:Y:S04]  /*9480*/  LDL.LU R59, [R1+0x200] ;  /* 0x00020000013b7983 */ /* 0x000ea80000300800 */
[----:B------:R3:W-:Y:S04]  /*9490*/  STL [R1+0x41c], R0 ;  /* 0x00041c0001007387 */ /* 0x0007e80000100800 */
[----:B------:R-:W4:Y:S04]  /*94a0*/  LDL.LU R58, [R1+0x20c] ;  /* 0x00020c00013a7983 */ /* 0x000f280000300800 */
[----:B------:R-:W4:Y:S04]  /*94b0*/  LDL.LU R57, [R1+0x208] ;  /* 0x0002080001397983 */ /* 0x000f280000300800 */
[----:B------:R-:W5:Y:S04]  /*94c0*/  LDL.LU R56, [R1+0x214] ;  /* 0x0002140001387983 */ /* 0x000f680000300800 */
[----:B------:R-:W5:Y:S04]  /*94d0*/  LDL.LU R252, [R1+0x210] ;  /* 0x0002100001fc7983 */ /* 0x000f680000300800 */
[----:B-1----:R-:W2:Y:S04]  /*94e0*/  LDL.LU R4, [R1+0x21c] ;  /* 0x00021c0001047983 */ /* 0x002ea80000300800 */
[----:B------:R-:W2:Y:S04]  /*94f0*/  LDL.LU R251, [R1+0x218] ;  /* 0x0002180001fb7983 */ /* 0x000ea80000300800 */
[----:B------:R-:W3:Y:S04]  /*9500*/  LDL.LU R250, [R1+0x224] ;  /* 0x0002240001fa7983 */ /* 0x000ee80000300800 */
[----:B------:R-:W3:Y:S04]  /*9510*/  LDL.LU R249, [R1+0x220] ;  /* 0x0002200001f97983 */ /* 0x000ee80000300800 */
[----:B------:R-:W4:Y:S04]  /*9520*/  LDL.LU R248, [R1+0x22c] ;  /* 0x00022c0001f87983 */ /* 0x000f280000300800 */
[----:B------:R-:W4:Y:S04]  /*9530*/  LDL.LU R247, [R1+0x228] ;  /* 0x0002280001f77983 */ /* 0x000f280000300800 */
[----:B------:R-:W2:Y:S04]  /*9540*/  LDL.LU R246, [R1+0x234] ;  /* 0x0002340001f67983 */ /* 0x000ea80000300800 */
[----:B------:R-:W2:Y:S04]  /*9550*/  LDL.LU R245, [R1+0x230] ;  /* 0x0002300001f57983 */ /* 0x000ea80000300800 */
[----:B------:R-:W2:Y:S04]  /*9560*/  LDL.LU R244, [R1+0x23c] ;  /* 0x00023c0001f47983 */ /* 0x000ea80000300800 */
[----:B------:R-:W2:Y:S04]  /*9570*/  LDL.LU R243, [R1+0x238] ;  /* 0x0002380001f37983 */ /* 0x000ea80000300800 */
        /* <DEDUP_REMOVED lines=110> */
[----:B----4-:R-:W-:-:S02]  /*9c60*/  F2FP.BF16.F32.PACK_AB R115, R248, R247 ;  /* 0x000000f7f873723e */ /* 0x010fc400000010ff */
[----:B-----5:R-:W-:Y:S01]  /*9c70*/  F2FP.BF16.F32.PACK_AB R248, R242, R241 ;  /* 0x000000f1f2f8723e */ /* 0x020fe200000010ff */
[----:B------:R-:W4:Y:S01]  /*9c80*/  LDL.LU R2, [R1+0x3fc] ;  /* 0x0003fc0001027983 */ /* 0x000f220000300800 */
[----:B---3--:R-:W-:Y:S02]  /*9c90*/  F2FP.BF16.F32.PACK_AB R114, R250, R249 ;  /* 0x000000f9fa72723e */ /* 0x008fe400000010ff */
[----:B--2---:R-:W-:Y:S01]  /*9ca0*/  F2FP.BF16.F32.PACK_AB R241, R232, R231 ;  /* 0x000000e7e8f1723e */ /* 0x004fe200000010ff */
[----:B------:R-:W4:Y:S01]  /*9cb0*/  LDL.LU R0, [R1+0x3f8] ;  /* 0x0003f80001007983 */ /* 0x000f220000300800 */
[----:B------:R-:W-:Y:S02]  /*9cc0*/  F2FP.BF16.F32.PACK_AB R249, R240, R239 ;  /* 0x000000eff0f9723e */ /* 0x000fe400000010ff */
[----:B------:R-:W-:Y:S02]  /*9cd0*/  F2FP.BF16.F32.PACK_AB R232, R226, R225 ;  /* 0x000000e1e2e8723e */ /* 0x000fe400000010ff */
[----:B------:R-:W-:-:S02]  /*9ce0*/  F2FP.BF16.F32.PACK_AB R240, R234, R233 ;  /* 0x000000e9eaf0723e */ /* 0x000fc400000010ff */
[----:B------:R-:W-:Y:S02]  /*9cf0*/  F2FP.BF16.F32.PACK_AB R225, R216, R215 ;  /* 0x000000d7d8e1723e */ /* 0x000fe400000010ff */
[----:B------:R-:W-:Y:S02]  /*9d00*/  F2FP.BF16.F32.PACK_AB R233, R224, R223 ;  /* 0x000000dfe0e9723e */ /* 0x000fe400000010ff */
[----:B------:R-:W-:Y:S02]  /*9d10*/  F2FP.BF16.F32.PACK_AB R216, R210, R209 ;  /* 0x000000d1d2d8723e */ /* 0x000fe400000010ff */
[----:B------:R-:W-:Y:S02]  /*9d20*/  F2FP.BF16.F32.PACK_AB R224, R218, R217 ;  /* 0x000000d9dae0723e */ /* 0x000fe400000010ff */
[----:B------:R-:W-:Y:S02]  /*9d30*/  F2FP.BF16.F32.PACK_AB R217, R208, R207 ;  /* 0x000000cfd0d9723e */ /* 0x000fe400000010ff */
[----:B------:R-:W-:-:S02]  /*9d40*/  F2FP.BF16.F32.PACK_AB R208, R202, R201 ;  /* 0x000000c9cad0723e */ /* 0x000fc400000010ff */
[----:B------:R-:W-:Y:S02]  /*9d50*/  F2FP.BF16.F32.PACK_AB R209, R200, R199 ;  /* 0x000000c7c8d1723e */ /* 0x000fe400000010ff */
[----:B------:R-:W-:Y:S02]  /*9d60*/  F2FP.BF16.F32.PACK_AB R136, R56, R252 ;  /* 0x000000fc3888723e */ /* 0x000fe400000010ff */
[----:B------:R-:W-:Y:S01]  /*9d70*/  F2FP.BF16.F32.PACK_AB R137, R4, R251 ;  /* 0x000000fb0489723e */ /* 0x000fe200000010ff */
[----:B------:R-:W2:Y:S01]  /*9d80*/  LDL.LU R56, [R1+0x4] ;  /* 0x0000040001387983 */ /* 0x000ea20000300800 */
        /* <DEDUP_REMOVED lines=28> */
[----:B------:R-:W2:Y:S04]  /*9f50*/  LDL.LU R8, [R1] ;  /* 0x0000000001087983 */ /* 0x000ea80000300800 */
[----:B------:R-:W3:Y:S04]  /*9f60*/  LDL.LU R57, [R1+0xc] ;  /* 0x00000c0001397983 */ /* 0x000ee80000300800 */
[----:B------:R-:W3:Y:S04]  /*9f70*/  LDL.LU R9, [R1+0x8] ;  /* 0x0000080001097983 */ /* 0x000ee80000300800 */
[----:B------:R-:W5:Y:S04]  /*9f80*/  LDL.LU R58, [R1+0x14] ;  /* 0x00001400013a7983 */ /* 0x000f680000300800 */
[----:B------:R-:W5:Y:S04]  /*9f90*/  LDL.LU R10, [R1+0x10] ;  /* 0x00001000010a7983 */ /* 0x000f680000300800 */
[----:B------:R-:W5:Y:S01]  /*9fa0*/  LDL.LU R59, [R1+0x1c] ;  /* 0x00001c00013b7983 */ /* 0x000f620000300800 */
[----:B------:R-:W-:-:S03]  /*9fb0*/  F2FP.BF16.F32.PACK_AB R18, R6, R5 ;  /* 0x000000050612723e */ /* 0x000fc600000010ff */
        /* <DEDUP_REMOVED lines=8> */
[----:B------:R-:W-:-:S03]  /*a040*/  F2FP.BF16.F32.PACK_AB R154, R14, R13 ;  /* 0x0000000d0e9a723e */ /* 0x000fc600000010ff */
[----:B------:R-:W5:Y:S04]  /*a050*/  LDL.LU R7, [R1+0x38] ;  /* 0x0000380001077983 */ /* 0x000f680000300800 */
[----:B------:R-:W5:Y:S04]  /*a060*/  LDL.LU R64, [R1+0x44] ;  /* 0x0000440001407983 */ /* 0x000f680000300800 */
[----:B------:R-:W5:Y:S01]  /*a070*/  LDL.LU R12, [R1+0x40] ;  /* 0x00004000010c7983 */ /* 0x000f620000300800 */
[----:B------:R-:W-:-:S03]  /*a080*/  F2FP.BF16.F32.PACK_AB R211, R196, R195 ;  /* 0x000000c3c4d3723e */ /* 0x000fc600000010ff */
[----:B------:R-:W5:Y:S01]  /*a090*/  LDL.LU R65, [R1+0x4c] ;  /* 0x00004c0001417983 */ /* 0x000f620000300800 */
[----:B------:R-:W-:-:S03]  /*a0a0*/  F2FP.BF16.F32.PACK_AB R195, R180, R179 ;  /* 0x000000b3b4c3723e */ /* 0x000fc600000010ff */
[----:B------:R-:W5:Y:S01]  /*a0b0*/  LDL.LU R13, [R1+0x48] ;  /* 0x00004800010d7983 */ /* 0x000f620000300800 */
[----:B------:R-:W-:-:S03]  /*a0c0*/  F2FP.BF16.F32.PACK_AB R179, R164, R163 ;  /* 0x000000a3a4b3723e */ /* 0x000fc600000010ff */
[----:B------:R-:W5:Y:S01]  /*a0d0*/  LDL.LU R66, [R1+0x54] ;  /* 0x0000540001427983 */ /* 0x000f620000300800 */
[----:B------:R-:W-:-:S03]  /*a0e0*/  F2FP.BF16.F32.PACK_AB R163, R20, R19 ;  /* 0x0000001314a3723e */ /* 0x000fc600000010ff */
        /* <DEDUP_REMOVED lines=106> */
[----:B------:R-:W5:Y:S01]  /*a790*/  LDL.LU R237, [R1+0x1c8] ;  /* 0x0001c80001ed7983 */ /* 0x000f620000300800 */
[----:B----4-:R-:W-:-:S03]  /*a7a0*/  F2FP.BF16.F32.PACK_AB R19, R2, R0 ;  /* 0x000000000213723e */ /* 0x010fc600000010ff */
[----:B------:R-:W4:Y:S01]  /*a7b0*/  LDL.LU R238, [R1+0x1d4] ;  /* 0x0001d40001ee7983 */ /* 0x000f220000300800 */
[----:B------:R-:W-:-:S03]  /*a7c0*/  F2FP.BF16.F32.PACK_AB R116, R246, R245 ;  /* 0x000000f5f674723e */ /* 0x000fc600000010ff */
[----:B------:R-:W4:Y:S04]  /*a7d0*/  LDL.LU R0, [R1+0x1d0] ;  /* 0x0001d00001007983 */ /* 0x000f280000300800 */
[----:B------:R-:W4:Y:S04]  /*a7e0*/  LDL.LU R113, [R1+0x1dc] ;  /* 0x0001dc0001717983 */ /* 0x000f280000300800 */
[----:B------:R-:W4:Y:S04]  /*a7f0*/  LDL.LU R239, [R1+0x1d8] ;  /* 0x0001d80001ef7983 */ /* 0x000f280000300800 */
[----:B------:R-:W4:Y:S01]  /*a800*/  LDL.LU R244, [R1+0x1e0] ;  /* 0x0001e00001f47983 */ /* 0x000f220000300800 */
[----:B--2---:R-:W-:-:S03]  /*a810*/  F2FP.BF16.F32.PACK_AB R8, R56, R8 ;  /* 0x000000083808723e */ /* 0x004fc600000010ff */
[----:B------:R-:W2:Y:S01]  /*a820*/  LDL.LU R245, [R1+0x1e8] ;  /* 0x0001e80001f57983 */ /* 0x000ea20000300800 */
[----:B---3--:R-:W-:-:S03]  /*a830*/  F2FP.BF16.F32.PACK_AB R9, R57, R9 ;  /* 0x000000093909723e */ /* 0x008fc600000010ff */
[----:B------:R-:W3:Y:S01]  /*a840*/  LDL.LU R2, [R1+0x1f4] ;  /* 0x0001f40001027983 */ /* 0x000ee20000300800 */
[----:B-----5:R-:W-:-:S03]  /*a850*/  F2FP.BF16.F32.PACK_AB R10, R58, R10 ;  /* 0x0000000a3a0a723e */ /* 0x020fc600000010ff */
[----:B------:R-:W3:Y:S01]  /*a860*/  LDL.LU R246, [R1+0x1f0] ;  /* 0x0001f00001f67983 */ /* 0x000ee20000300800 */
[----:B------:R-:W-:-:S03]  /*a870*/  F2FP.BF16.F32.PACK_AB R11, R59, R11 ;  /* 0x0000000b3b0b723e */ /* 0x000fc600000010ff */
[----:B------:R-:W5:Y:S01]  /*a880*/  LDL.LU R247, [R1+0x1f8] ;  /* 0x0001f80001f77983 */ /* 0x000f620000300800 */
[----:B------:R-:W-:-:S03]  /*a890*/  F2FP.BF16.F32.PACK_AB R4, R60, R4 ;  /* 0x000000043c04723e */ /* 0x000fc600000010ff */
[----:B------:R-:W2:Y:S01]  /*a8a0*/  LDL.LU R56, [R1+0x7dc] ;  /* 0x0007dc0001387983 */ /* 0x000ea20000300800 */
[----:B------:R-:W-:-:S03]  /*a8b0*/  F2FP.BF16.F32.PACK_AB R5, R61, R5 ;  /* 0x000000053d05723e */ /* 0x000fc600000010ff */
[----:B------:R-:W2:Y:S01]  /*a8c0*/  LDL.LU R57, [R1+0x7d8] ;  /* 0x0007d80001397983 */ /* 0x000ea20000300800 */
[----:B------:R-:W-:-:S03]  /*a8d0*/  F2FP.BF16.F32.PACK_AB R6, R62, R6 ;  /* 0x000000063e06723e */ /* 0x000fc600000010ff */
[----:B------:R-:W3:Y:S01]  /*a8e0*/  LDL.LU R58, [R1+0x7d4] ;  /* 0x0007d400013a7983 */ /* 0x000ee20000300800 */
[----:B------:R-:W-:-:S03]  /*a8f0*/  F2FP.BF16.F32.PACK_AB R7, R63, R7 ;  /* 0x000000073f07723e */ /* 0x000fc600000010ff */
[----:B------:R-:W3:Y:S01]  /*a900*/  LDL.LU R59, [R1+0x7d0] ;  /* 0x0007d000013b7983 */ /* 0x000ee20000300800 */
[----:B------:R-:W-:-:S03]  /*a910*/  F2FP.BF16.F32.PACK_AB R12, R64, R12 ;  /* 0x0000000c400c723e */ /* 0x000fc600000010ff */
        /* <DEDUP_REMOVED lines=103> */
[----:B----4-:R-:W-:-:S03]  /*af90*/  F2FP.BF16.F32.PACK_AB R238, R238, R0 ;  /* 0x00000000eeee723e */ /* 0x010fc600000010ff */
[----:B------:R-:W4:Y:S01]  /*afa0*/  LDL.LU R0, [R1+0x1ec] ;  /* 0x0001ec0001007983 */ /* 0x000f220000300800 */
[----:B------:R-:W-:-:S03]  /*afb0*/  F2FP.BF16.F32.PACK_AB R239, R113, R239 ;  /* 0x000000ef71ef723e */ /* 0x000fc600000010ff */
[----:B------:R-:W4:Y:S01]  /*afc0*/  LDL.LU R113, [R1+0x6f8] ;  /* 0x0006f80001717983 */ /* 0x000f220000300800 */
[----:B------:R-:W-:Y:S02]  /*afd0*/  F2FP.BF16.F32.PACK_AB R25, R27, R26 ;  /* 0x0000001a1b19723e */ /* 0x000fe400000010ff */
[----:B------:R-:W-:Y:S01]  /*afe0*/  F2FP.BF16.F32.PACK_AB R26, R29, R28 ;  /* 0x0000001c1d1a723e */ /* 0x000fe200000010ff */
[----:B------:R-:W-:Y:S01]  /*aff0*/  IMAD.MOV.U32 R28, RZ, RZ, R114 ;  /* 0x000000ffff1c7224 */ /* 0x000fe200078e0072 */
        /* <DEDUP_REMOVED lines=26> */
[----:B--2---:R-:W-:Y:S01]  /*b1a0*/  F2FP.BF16.F32.PACK_AB R56, R57, R56 ;  /* 0x000000383938723e */ /* 0x004fe200000010ff */
[----:B------:R-:W-:Y:S01]  /*b1b0*/  IMAD.MOV.U32 R54, RZ, RZ, R128 ;  /* 0x000000ffff367224 */ /* 0x000fe200078e0080 */
[----:B---3--:R-:W-:Y:S01]  /*b1c0*/  F2FP.BF16.F32.PACK_AB R57, R59, R58 ;  /* 0x0000003a3b39723e */ /* 0x008fe200000010ff */
[----:B------:R-:W-:Y:S01]  /*b1d0*/  IMAD.MOV.U32 R55, RZ, RZ, R129 ;  /* 0x000000ffff377224 */ /* 0x000fe200078e0081 */
[----:B-----5:R-:W-:Y:S01]  /*b1e0*/  F2FP.BF16.F32.PACK_AB R58, R61, R60 ;  /* 0x0000003c3d3a723e */ /* 0x020fe200000010ff */
[----:B------:R-:W-:-:S02]  /*b1f0*/  IMAD.MOV.U32 R60, RZ, RZ, R130 ;  /* 0x000000ffff3c7224 */ /* 0x000fc400078e0082 */
[----:B------:R-:W-:Y:S01]  /*b200*/  IMAD.MOV.U32 R61, RZ, RZ, R131 ;  /* 0x000000ffff3d7224 */ /* 0x000fe200078e0083 */
[----:B------:R-:W-:Y:S01]  /*b210*/  F2FP.BF16.F32.PACK_AB R59, R63, R62 ;  /* 0x0000003e3f3b723e */ /* 0x000fe200000010ff */
[----:B------:R-:W-:Y:S02]  /*b220*/  IMAD.MOV.U32 R62, RZ, RZ, R132 ;  /* 0x000000ffff3e7224 */ /* 0x000fe400078e0084 */
[----:B------:R-:W-:Y:S01]  /*b230*/  IMAD.MOV.U32 R63, RZ, RZ, R133 ;  /* 0x000000ffff3f7224 */ /* 0x000fe200078e0085 */
[----:B------:R-:W-:Y:S02]  /*b240*/  F2FP.BF16.F32.PACK_AB R64, R65, R64 ;  /* 0x000000404140723e */ /* 0x000fe400000010ff */
[----:B------:R-:W-:Y:S02]  /*b250*/  F2FP.BF16.F32.PACK_AB R65, R67, R66 ;  /* 0x000000424341723e */ /* 0x000fe400000010ff */
[----:B------:R-:W-:Y:S01]  /*b260*/  F2FP.BF16.F32.PACK_AB R66, R69, R68 ;  /* 0x000000444542723e */ /* 0x000fe200000010ff */
        /* <DEDUP_REMOVED lines=31> */
[----:B------:R-:W-:Y:S02]  /*b460*/  F2FP.BF16.F32.PACK_AB R98, R101, R100 ;  /* 0x000000646562723e */ /* 0x000fe400000010ff */
[----:B------:R-:W-:-:S02]  /*b470*/  F2FP.BF16.F32.PACK_AB R244, R252, R244 ;  /* 0x000000f4fcf4723e */ /* 0x000fc400000010ff */
[----:B------:R-:W2:Y:S04]  /*b480*/  LDL.LU R252, [R1+0x1fc] ;  /* 0x0001fc0001fc7983 */ /* 0x000ea80000300800 */
[----:B------:R-:W3:Y:S04]  /*b490*/  LDL.LU R114, [R1+0x6f4] ;  /* 0x0006f40001727983 */ /* 0x000ee80000300800 */
[----:B------:R-:W3:Y:S04]  /*b4a0*/  LDL.LU R115, [R1+0x6f0] ;  /* 0x0006f00001737983 */ /* 0x000ee80000300800 */
[----:B------:R-:W5:Y:S04]  /*b4b0*/  LDL.LU R116, [R1+0x6ec] ;  /* 0x0006ec0001747983 */ /* 0x000f680000300800 */
[----:B------:R-:W5:Y:S04]  /*b4c0*/  LDL.LU R117, [R1+0x6e8] ;  /* 0x0006e80001757983 */ /* 0x000f680000300800 */
[----:B------:R-:W5:Y:S04]  /*b4d0*/  LDL.LU R118, [R1+0x6e4] ;  /* 0x0006e40001767983 */ /* 0x000f680000300800 */
[----:B------:R-:W5:Y:S04]  /*b4e0*/  LDL.LU R119, [R1+0x6e0] ;  /* 0x0006e00001777983 */ /* 0x000f680000300800 */
[----:B------:R-:W3:Y:S04]  /*b4f0*/  LDL.LU R120, [R1+0x6dc] ;  /* 0x0006dc0001787983 */ /* 0x000ee80000300800 */
        /* <DEDUP_REMOVED lines=30> */
[----:B----4-:R-:W-:-:S02]  /*b6e0*/  F2FP.BF16.F32.PACK_AB R245, R0, R245 ;  /* 0x000000f500f5723e */ /* 0x010fc400000010ff */
[----:B------:R-:W1:Y:S01]  /*b6f0*/  S2R R0, SR_TID.X ;  /* 0x0000000000007919 */ /* 0x000e620000002100 */
[----:B------:R-:W-:Y:S02]  /*b700*/  F2FP.BF16.F32.PACK_AB R246, R2, R246 ;  /* 0x000000f602f6723e */ /* 0x000fe400000010ff */
[----:B------:R-:W4:Y:S01]  /*b710*/  S2R R2, SR_TID.X ;  /* 0x0000000000027919 */ /* 0x000f220000002100 */
[----:B------:R-:W-:Y:S01]  /*b720*/  F2FP.BF16.F32.PACK_AB R99, R103, R102 ;  /* 0x000000666763723e */ /* 0x000fe200000010ff */
[----:B------:R-:W-:Y:S02]  /*b730*/  IMAD.MOV.U32 R101, RZ, RZ, R150 ;  /* 0x000000ffff657224 */ /* 0x000fe400078e0096 */
[----:B------:R-:W-:Y:S01]  /*b740*/  IMAD.MOV.U32 R102, RZ, RZ, R151 ;  /* 0x000000ffff667224 */ /* 0x000fe200078e0097 */
[----:B------:R-:W5:Y:S01]  /*b750*/  LDL.LU R150, [R1+0x664] ;  /* 0x0006640001967983 */ /* 0x000f620000300800 */
[----:B------:R-:W-:-:S03]  /*b760*/  IMAD.MOV.U32 R103, RZ, RZ, R3 ;  /* 0x000000ffff677224 */ /* 0x000fc600078e0003 */
[----:B------:R-:W5:Y:S01]  /*b770*/  LDL.LU R151, [R1+0x660] ;  /* 0x0006600001977983 */ /* 0x000f620000300800 */
[----:B-1----:R-:W-:Y:S02]  /*b780*/  IMAD.SHL.U32 R0, R0, 0x80, RZ ;  /* 0x0000008000007824 */ /* 0x002fe400078e00ff */
[----:B----4-:R-:W-:-:S03]  /*b790*/  IMAD.SHL.U32 R2, R2, 0x10, RZ ;  /* 0x0000001002027824 */ /* 0x010fc600078e00ff */
[----:B------:R-:W-:-:S04]  /*b7a0*/  LOP3.LUT R0, R0, 0x780, RZ, 0xc0, !PT ;  /* 0x0000078000007812 */ /* 0x000fc800078ec0ff */
[----:B------:R-:W-:Y:S02]  /*b7b0*/  LOP3.LUT R0, R0, 0x70, R2, 0xf8, !PT ;  /* 0x0000007000007812 */ /* 0x000fe400078ef802 */
[----:B--2---:R-:W-:Y:S02]  /*b7c0*/  F2FP.BF16.F32.PACK_AB R247, R252, R247 ;  /* 0x000000f7fcf7723e */ /* 0x004fe400000010ff */
[----:B------:R-:W1:Y:S02]  /*b7d0*/  S2R R252, SR_TID.X ;  /* 0x0000000000fc7919 */ /* 0x000e640000002100 */
[----:B-1----:R-:W-:Y:S01]  /*b7e0*/  IMAD.SHL.U32 R2, R252, 0x40, RZ ;  /* 0x00000040fc027824 */ /* 0x002fe200078e00ff */
[----:B------:R-:W-:-:S04]  /*b7f0*/  LOP3.LUT R0, R0, 0x10, R252, 0x78, !PT ;  /* 0x0000001000007812 */ /* 0x000fc800078e78fc */
[----:B------:R-:W-:-:S05]  /*b800*/  LOP3.LUT R0, R0, 0x1800, R2, 0xf8, !PT ;  /* 0x0000180000007812 */ /* 0x000fca00078ef802 */
[C---:B------:R-:W-:Y:S01]  /*b810*/  VIADD R2, R0.reuse, UR42 ;  /* 0x0000002a00027c36 */ /* 0x040fe20008000000 */
[C---:B------:R-:W-:Y:S02]  /*b820*/  LOP3.LUT R3, R0.reuse, 0x20, RZ, 0x3c, !PT ;  /* 0x0000002000037812 */ /* 0x040fe400078e3cff */
[----:B---3--:R-:W-:Y:S02]  /*b830*/  F2FP.BF16.F32.PACK_AB R120, R121, R120 ;  /* 0x000000787978723e */ /* 0x008fe400000010ff */
[----:B-----5:R-:W-:Y:S01]  /*b840*/  F2FP.BF16.F32.PACK_AB R121, R123, R122 ;  /* 0x0000007a7b79723e */ /* 0x020fe200000010ff */
[----:B------:R-:W-:Y:S01]  /*b850*/  VIADD R3, R3, UR42 ;  /* 0x0000002a03037c36 */ /* 0x000fe20008000000 */
[----:B------:R-:W-:Y:S02]  /*b860*/  F2FP.BF16.F32.PACK_AB R122, R125, R124 ;  /* 0x0000007c7d7a723e */ /* 0x000fe400000010ff */
[----:B------:R-:W-:Y:S01]  /*b870*/  F2FP.BF16.F32.PACK_AB R123, R127, R126 ;  /* 0x0000007e7f7b723e */ /* 0x000fe200000010ff */
[----:B------:R-:W-:Y:S04]  /*b880*/  STSM.16.M88.4 [R2], R100 ;  /* 0x0000006402007844 */ /* 0x000fe80000000200 */
[----:B------:R-:W-:Y:S04]  /*b890*/  STSM.16.M88.4 [R2+0x8000], R92 ;  /* 0x0080005c02007844 */ /* 0x000fe80000000200 */
        /* <DEDUP_REMOVED lines=14> */
[----:B------:R1:W-:Y:S04]  /*b980*/  STSM.16.M88.4 [R3], R60 ;  /* 0x0000003c03007844 */ /* 0x0003e80000000200 */
[----:B------:R-:W-:Y:S04]  /*b990*/  STSM.16.M88.4 [R3+0x8000], R52 ;  /* 0x0080003403007844 */ /* 0x000fe80000000200 */
[----:B-1----:R-:W2:Y:S04]  /*b9a0*/  LDL.LU R60, [R1+0x420] ;  /* 0x00042000013c7983 */ /* 0x002ea80000300800 */
[----:B------:R-:W2:Y:S04]  /*b9b0*/  LDL.LU R61, [R1+0x424] ;  /* 0x00042400013d7983 */ /* 0x000ea80000300800 */
[----:B------:R-:W2:Y:S04]  /*b9c0*/  LDL.LU R62, [R1+0x428] ;  /* 0x00042800013e7983 */ /* 0x000ea80000300800 */
[----:B------:R-:W2:Y:S04]  /*b9d0*/  LDL.LU R63, [R1+0x42c] ;  /* 0x00042c00013f7983 */ /* 0x000ea80000300800 */
[----:B------:R-:W3:Y:S04]  /*b9e0*/  LDL.LU R68, [R1+0x460] ;  /* 0x0004600001447983 */ /* 0x000ee80000300800 */
[----:B------:R-:W3:Y:S04]  /*b9f0*/  LDL.LU R69, [R1+0x464] ;  /* 0x0004640001457983 */ /* 0x000ee80000300800 */
[----:B------:R-:W3:Y:S04]  /*ba00*/  LDL.LU R70, [R1+0x468] ;  /* 0x0004680001467983 */ /* 0x000ee80000300800 */
[----:B------:R-:W3:Y:S04]  /*ba10*/  LDL.LU R71, [R1+0x46c] ;  /* 0x00046c0001477983 */ /* 0x000ee80000300800 */
[----:B------:R-:W4:Y:S04]  /*ba20*/  LDL.LU R84, [R1+0x630] ;  /* 0x0006300001547983 */ /* 0x000f280000300800 */
[----:B------:R-:W4:Y:S04]  /*ba30*/  LDL.LU R85, [R1+0x634] ;  /* 0x0006340001557983 */ /* 0x000f280000300800 */
[----:B------:R-:W4:Y:S04]  /*ba40*/  LDL.LU R86, [R1+0x638] ;  /* 0x0006380001567983 */ /* 0x000f280000300800 */
[----:B------:R-:W4:Y:S04]  /*ba50*/  LDL.LU R87, [R1+0x63c] ;  /* 0x00063c0001577983 */ /* 0x000f280000300800 */
[----:B------:R-:W5:Y:S04]  /*ba60*/  LDL.LU R76, [R1+0x4a0] ;  /* 0x0004a000014c7983 */ /* 0x000f680000300800 */
[----:B------:R-:W-:Y:S04]  /*ba70*/  STSM.16.M88.4 [R3+0x10000], R44 ;  /* 0x0100002c03007844 */ /* 0x000fe80000000200 */
[----:B------:R-:W5:Y:S04]  /*ba80*/  LDL.LU R77, [R1+0x4a4] ;  /* 0x0004a400014d7983 */ /* 0x000f680000300800 */
[----:B------:R-:W-:Y:S04]  /*ba90*/  STSM.16.M88.4 [R3+0x18000], R36 ;  /* 0x0180002403007844 */ /* 0x000fe80000000200 */
[----:B------:R-:W5:Y:S04]  /*baa0*/  LDL.LU R78, [R1+0x4a8] ;  /* 0x0004a800014e7983 */ /* 0x000f680000300800 */
[----:B------:R1:W-:Y:S04]  /*bab0*/  STSM.16.M88.4 [R3+0x2000], R28 ;  /* 0x0020001c03007844 */ /* 0x0003e80000000200 */
[----:B------:R-:W5:Y:S04]  /*bac0*/  LDL.LU R79, [R1+0x4ac] ;  /* 0x0004ac00014f7983 */ /* 0x000f680000300800 */
[----:B-1----:R-:W2:Y:S04]  /*bad0*/  LDL.LU R28, [R1+0x410] ;  /* 0x00041000011c7983 */ /* 0x002ea80000300800 */
        /* <DEDUP_REMOVED lines=15> */
[----:B------:R-:W-:-:S03]  /*bbd0*/  LOP3.LUT R8, R0, 0x40, RZ, 0x3c, !PT ;  /* 0x0000004000087812 */ /* 0x000fc600078e3cff */
[----:B------:R-:W-:Y:S01]  /*bbe0*/  STSM.16.M88.4 [R3+0xa000], R224 ;  /* 0x00a000e003007844 */ /* 0x000fe20000000200 */
[----:B------:R-:W-:-:S03]  /*bbf0*/  F2FP.BF16.F32.PACK_AB R128, R129, R128 ;  /* 0x000000808180723e */ /* 0x000fc600000010ff */
[----:B------:R-:W-:Y:S01]  /*bc00*/  STSM.16.M88.4 [R3+0x12000], R192 ;  /* 0x012000c003007844 */ /* 0x000fe20000000200 */
[----:B------:R-:W-:-:S03]  /*bc10*/  F2FP.BF16.F32.PACK_AB R129, R131, R130 ;  /* 0x000000828381723e */ /* 0x000fc600000010ff */
[----:B------:R-:W-:Y:S01]  /*bc20*/  STSM.16.M88.4 [R3+0x1a000], R160 ;  /* 0x01a000a003007844 */ /* 0x000fe20000000200 */
[----:B------:R-:W-:-:S03]  /*bc30*/  F2FP.BF16.F32.PACK_AB R130, R133, R132 ;  /* 0x000000848582723e */ /* 0x000fc600000010ff */
[----:B------:R-:W-:Y:S01]  /*bc40*/  STSM.16.M88.4 [R3+0x4000], R4 ;  /* 0x0040000403007844 */ /* 0x000fe20000000200 */
[----:B------:R-:W-:Y:S01]  /*bc50*/  F2FP.BF16.F32.PACK_AB R131, R135, R134 ;  /* 0x000000868783723e */ /* 0x000fe200000010ff */
[----:B------:R-:W-:Y:S02]  /*bc60*/  VIADD R8, R8, UR42 ;  /* 0x0000002a08087c36 */ /* 0x000fe40008000000 */
[----:B------:R-:W-:Y:S04]  /*bc70*/  STSM.16.M88.4 [R3+0xc000], R164 ;  /* 0x00c000a403007844 */ /* 0x000fe80000000200 */
[----:B------:R-:W-:Y:S04]  /*bc80*/  STSM.16.M88.4 [R3+0x14000], R196 ;  /* 0x014000c403007844 */ /* 0x000fe80000000200 */
[----:B------:R-:W-:Y:S04]  /*bc90*/  STSM.16.M88.4 [R3+0x1c000], R228 ;  /* 0x01c000e403007844 */ /* 0x000fe80000000200 */
[----:B------:R-:W-:Y:S04]  /*bca0*/  STSM.16.M88.4 [R3+0x6000], R32 ;  /* 0x0060002003007844 */ /* 0x000fe80000000200 */
[----:B------:R-:W-:Y:S04]  /*bcb0*/  STSM.16.M88.4 [R3+0xe000], R64 ;  /* 0x00e0004003007844 */ /* 0x000fe80000000200 */
[----:B------:R-:W-:Y:S04]  /*bcc0*/  STSM.16.M88.4 [R3+0x16000], R96 ;  /* 0x0160006003007844 */ /* 0x000fe80000000200 */
[----:B------:R-:W-:Y:S01]  /*bcd0*/  STSM.16.M88.4 [R3+0x1e000], R128 ;  /* 0x01e0008003007844 */ /* 0x000fe20000000200 */
[----:B------:R-:W-:-:S02]  /*bce0*/  LOP3.LUT R0, R0, 0x60, RZ, 0x3c, !PT ;  /* 0x0000006000007812 */ /* 0x000fc400078e3cff */
[----:B------:R-:W-:Y:S02]  /*bcf0*/  F2FP.BF16.F32.PACK_AB R104, R105, R104 ;  /* 0x000000686968723e */ /* 0x000fe400000010ff */
[----:B------:R-:W-:Y:S02]  /*bd00*/  F2FP.BF16.F32.PACK_AB R105, R107, R106 ;  /* 0x0000006a6b69723e */ /* 0x000fe400000010ff */
[----:B------:R-:W-:Y:S02]  /*bd10*/  F2FP.BF16.F32.PACK_AB R136, R137, R136 ;  /* 0x000000888988723e */ /* 0x000fe400000010ff */
[----:B------:R-:W-:Y:S02]  /*bd20*/  F2FP.BF16.F32.PACK_AB R106, R109, R108 ;  /* 0x0000006c6d6a723e */ /* 0x000fe400000010ff */
[----:B------:R-:W-:Y:S02]  /*bd30*/  F2FP.BF16.F32.PACK_AB R107, R111, R110 ;  /* 0x0000006e6f6b723e */ /* 0x000fe400000010ff */
[----:B------:R-:W-:Y:S01]  /*bd40*/  F2FP.BF16.F32.PACK_AB R137, R139, R138 ;  /* 0x0000008a8b89723e */ /* 0x000fe200000010ff */
[----:B------:R-:W-:Y:S01]  /*bd50*/  VIADD R0, R0, UR42 ;  /* 0x0000002a00007c36 */ /* 0x000fe20008000000 */
        /* <DEDUP_REMOVED lines=10> */
[----:B------:R-:W-:-:S04]  /*be00*/  SHF.R.U32.HI R252, RZ, 0x5, R252 ;  /* 0x00000005fffc7819 */ /* 0x000fc800000116fc */
[----:B------:R-:W-:Y:S01]  /*be10*/  R2UR UR12, R252 ;  /* 0x00000000fc0c72ca */ /* 0x000fe200000e0000 */
[----:B------:R-:W-:-:S12]  /*be20*/  UMOV UR14, UR19 ;  /* 0x00000013000e7c82 */ /* 0x000fd80008000000 */
[----:B------:R-:W-:-:S04]  /*be30*/  ULOP3.LUT UR12, UR12, 0x3, URZ, 0xc0, !UPT ;  /* 0x000000030c0c7892 */ /* 0x000fc8000f8ec03f */
[----:B------:R-:W-:Y:S02]  /*be40*/  ULEA UR13, UR12, UR15, 0x6 ;  /* 0x0000000f0c0d7291 */ /* 0x000fe4000f8e303f */
[----:B------:R-:W-:Y:S01]  /*be50*/  ULEA UR12, UR12, UR42, 0xf ;  /* 0x0000002a0c0c7291 */ /* 0x000fe2000f8e783f */
[----:B----4-:R-:W-:Y:S04]  /*be60*/  STSM.16.M88.4 [R8], R84 ;  /* 0x0000005408007844 */ /* 0x010fe80000000200 */
[----:B-----5:R-:W-:Y:S04]  /*be70*/  STSM.16.M88.4 [R8+0x8000], R76 ;  /* 0x0080004c08007844 */ /* 0x020fe80000000200 */
[----:B---3--:R-:W-:Y:S04]  /*be80*/  STSM.16.M88.4 [R8+0x10000], R68 ;  /* 0x0100004408007844 */ /* 0x008fe80000000200 */
[----:B--2---:R-:W-:Y:S04]  /*be90*/  STSM.16.M88.4 [R8+0x18000], R60 ;  /* 0x0180003c08007844 */ /* 0x004fe80000000200 */
        /* <DEDUP_REMOVED lines=27> */
[----:B------:R-:W-:Y:S01]  /*c050*/  STSM.16.M88.4 [R0+0x1e000], R144 ;  /* 0x01e0009000007844 */ /* 0x000fe20000000200 */
[----:B------:R1:W-:Y:S06]  /*c060*/  MEMBAR.ALL.CTA ;  /* 0x0000000000007992 */ /* 0x0003ec0000008000 */
[----:B-1----:R-:W1:Y:S02]  /*c070*/  FENCE.VIEW.ASYNC.S ;  /* 0x00000000000073c6 */ /* 0x002e640000000000 */
[----:B-1----:R-:W-:Y:S06]  /*c080*/  BAR.SYNC.DEFER_BLOCKING 0x0 ;  /* 0x0000000000007b1d */ /* 0x002fec0000010000 */
[----:B------:R1:W-:Y:S01]  /*c090*/  UTMASTG.2D [UR12], [UR10] ;  /* 0x0000000c0a0073b5 */ /* 0x0003e20008008000 */
[----:B------:R0:W-:Y:S01]  /*c0a0*/  UTMACMDFLUSH ;  /* 0x00000000000079b7 */ /* 0x0001e20000000000 */
[----:B------:R-:W-:-:S04]  /*c0b0*/  DEPBAR.LE SB0, 0x0 ;  /* 0x000080000000791a */ /* 0x000fc80000000000 */
[----:B------:R-:W-:Y:S01]  /*c0c0*/  BAR.SYNC.DEFER_BLOCKING 0x0 ;  /* 0x0000000000007b1d */ /* 0x000fe20000010000 */
[----:B------:R-:W-:-:S05]  /*c0d0*/  ELECT P0, URZ, PT ;  /* 0x00000000003f782f */ /* 0x000fca0003800000 */
[----:B-1----:R-:W-:Y:S08]  /*c0e0*/  EXIT ;  /* 0x000000000000794d */ /* 0x002ff00003800000 */
.L_x_48:
[----:B------:R-:W1:Y:S02]  /*c0f0*/  SYNCS.PHASECHK.TRANS64.TRYWAIT P0, [UR24+0x30000], R0 ;  /* 0x03000000ff0075a7 */ /* 0x000e640008000158 */
[----:B-1----:R-:W-:Y:S05]  /*c100*/  @!P0 BRA `(.L_x_48) ;  /* 0xfffffffc00f88947 */ /* 0x002fea000383ffff */
[----:B------:R-:W-:Y:S05]  /*c110*/  BRA `(.L_x_50) ;  /* 0xffffff8c005c7947 */ /* 0x000fea000383ffff */
.L_x_51:
[----:B------:R-:W-:-:S00]  /*c120*/  BRA `(.L_x_51) ;  /* 0xfffffffc00fc7947 */ /* 0x000fc0000383ffff */
[----:B------:R-:W-:-:S00]  /*c130*/  NOP ;  /* 0x0000000000007918 */ /* 0x000fc00000000000 */
        /* <DEDUP_REMOVED lines=12> */
.L_x_52:


//--------------------- .nv.shared.gluon_wgmma    --------------------------
	.section	.nv.shared.gluon_wgmma,"aw",@nobits
	.sectionflags	@""
	.align	16
	.zero		1024


//--------------------- .nv.shared.reserved.0     --------------------------
	.section	.nv.shared.reserved.0,"aw",@nobits
	.weak		__nv_reservedSMEM_offset_0_alias
	.size		__nv_reservedSMEM_offset_0_alias, 0, 0
	.other		__nv_reservedSMEM_offset_0_alias,@"STO_CUDA_RESERVED_SHARED STV_DEFAULT"
__nv_reservedSMEM_offset_0_alias:
	.zero		0


//--------------------- .nv.constant0.gluon_wgmma --------------------------
	.section	.nv.constant0.gluon_wgmma,"a",@progbits
	.sectionflags	@""
	.align	4
.nv.constant0.gluon_wgmma:
	.zero		608


//--------------------- SYMBOLS --------------------------

	.type		.nv.reservedSmem.offset0,@object
	.size		.nv.reservedSmem.offset0,0x4
